//
// Generated by NVIDIA NVVM Compiler
//
// Compiler Build ID: CL-36424714
// Cuda compilation tools, release 13.0, V13.0.88
// Based on NVVM 20.0.0
//

.version 9.0
.target sm_100
.address_size 64

	// .globl	_Z25computeLennardJonesForcesP4Atomi

.visible .entry _Z25computeLennardJonesForcesP4Atomi(
	.param .u64 .ptr .align 1 _Z25computeLennardJonesForcesP4Atomi_param_0,
	.param .u32 _Z25computeLennardJonesForcesP4Atomi_param_1
)
{
	.reg .pred 	%p<33>;
	.reg .b32 	%r<44>;
	.reg .b32 	%f<458>;
	.reg .b64 	%rd<31>;

	ld.param.u64 	%rd10, [_Z25computeLennardJonesForcesP4Atomi_param_0];
	ld.param.u32 	%r24, [_Z25computeLennardJonesForcesP4Atomi_param_1];
	cvta.to.global.u64 	%rd1, %rd10;
	mov.u32 	%r25, %ctaid.x;
	mov.u32 	%r26, %ntid.x;
	mov.u32 	%r27, %tid.x;
	mad.lo.s32 	%r1, %r25, %r26, %r27;
	setp.ge.s32 	%p1, %r1, %r24;
	@%p1 bra 	$L__BB0_51;
	setp.lt.s32 	%p2, %r1, 1;
	mov.f32 	%f383, 0f00000000;
	mov.b32 	%r42, 0;
	mov.f32 	%f384, %f383;
	mov.f32 	%f385, %f383;
	@%p2 bra 	$L__BB0_23;
	mul.wide.u32 	%rd11, %r1, 36;
	add.s64 	%rd12, %rd1, %rd11;
	ld.global.f32 	%f1, [%rd12];
	ld.global.f32 	%f2, [%rd12+4];
	ld.global.f32 	%f3, [%rd12+8];
	min.s32 	%r30, %r1, %r24;
	max.s32 	%r42, %r30, 1;
	and.b32  	%r3, %r42, 3;
	setp.lt.s32 	%p3, %r30, 4;
	mov.f32 	%f385, 0f00000000;
	mov.b32 	%r37, 0;
	mov.f32 	%f384, %f385;
	mov.f32 	%f383, %f385;
	@%p3 bra 	$L__BB0_13;
	and.b32  	%r37, %r42, 2147483644;
	neg.s32 	%r35, %r37;
	add.s64 	%rd29, %rd1, 72;
	mov.f32 	%f385, 0f00000000;
$L__BB0_4:
	.pragma "nounroll";
	ld.global.f32 	%f194, [%rd29+-72];
	sub.f32 	%f7, %f194, %f1;
	ld.global.f32 	%f195, [%rd29+-68];
	sub.f32 	%f8, %f195, %f2;
	ld.global.f32 	%f196, [%rd29+-64];
	sub.f32 	%f9, %f196, %f3;
	mul.f32 	%f197, %f8, %f8;
	fma.rn.f32 	%f198, %f7, %f7, %f197;
	fma.rn.f32 	%f10, %f9, %f9, %f198;
	setp.geu.f32 	%p4, %f10, 0f40C80000;
	@%p4 bra 	$L__BB0_6;
	rcp.rn.f32 	%f199, %f10;
	mul.f32 	%f200, %f199, %f199;
	mul.f32 	%f201, %f199, %f200;
	mul.f32 	%f202, %f199, 0f41C00000;
	mul.f32 	%f203, %f202, %f201;
	fma.rn.f32 	%f204, %f201, 0f40000000, 0fBF800000;
	mul.f32 	%f205, %f203, %f204;
	fma.rn.f32 	%f383, %f7, %f205, %f383;
	fma.rn.f32 	%f384, %f8, %f205, %f384;
	fma.rn.f32 	%f385, %f9, %f205, %f385;
$L__BB0_6:
	ld.global.f32 	%f206, [%rd29+-36];
	sub.f32 	%f17, %f206, %f1;
	ld.global.f32 	%f207, [%rd29+-32];
	sub.f32 	%f18, %f207, %f2;
	ld.global.f32 	%f208, [%rd29+-28];
	sub.f32 	%f19, %f208, %f3;
	mul.f32 	%f209, %f18, %f18;
	fma.rn.f32 	%f210, %f17, %f17, %f209;
	fma.rn.f32 	%f20, %f19, %f19, %f210;
	setp.geu.f32 	%p5, %f20, 0f40C80000;
	@%p5 bra 	$L__BB0_8;
	rcp.rn.f32 	%f211, %f20;
	mul.f32 	%f212, %f211, %f211;
	mul.f32 	%f213, %f211, %f212;
	mul.f32 	%f214, %f211, 0f41C00000;
	mul.f32 	%f215, %f214, %f213;
	fma.rn.f32 	%f216, %f213, 0f40000000, 0fBF800000;
	mul.f32 	%f217, %f215, %f216;
	fma.rn.f32 	%f383, %f17, %f217, %f383;
	fma.rn.f32 	%f384, %f18, %f217, %f384;
	fma.rn.f32 	%f385, %f19, %f217, %f385;
$L__BB0_8:
	ld.global.f32 	%f218, [%rd29];
	sub.f32 	%f27, %f218, %f1;
	ld.global.f32 	%f219, [%rd29+4];
	sub.f32 	%f28, %f219, %f2;
	ld.global.f32 	%f220, [%rd29+8];
	sub.f32 	%f29, %f220, %f3;
	mul.f32 	%f221, %f28, %f28;
	fma.rn.f32 	%f222, %f27, %f27, %f221;
	fma.rn.f32 	%f30, %f29, %f29, %f222;
	setp.geu.f32 	%p6, %f30, 0f40C80000;
	@%p6 bra 	$L__BB0_10;
	rcp.rn.f32 	%f223, %f30;
	mul.f32 	%f224, %f223, %f223;
	mul.f32 	%f225, %f223, %f224;
	mul.f32 	%f226, %f223, 0f41C00000;
	mul.f32 	%f227, %f226, %f225;
	fma.rn.f32 	%f228, %f225, 0f40000000, 0fBF800000;
	mul.f32 	%f229, %f227, %f228;
	fma.rn.f32 	%f383, %f27, %f229, %f383;
	fma.rn.f32 	%f384, %f28, %f229, %f384;
	fma.rn.f32 	%f385, %f29, %f229, %f385;
$L__BB0_10:
	ld.global.f32 	%f230, [%rd29+36];
	sub.f32 	%f37, %f230, %f1;
	ld.global.f32 	%f231, [%rd29+40];
	sub.f32 	%f38, %f231, %f2;
	ld.global.f32 	%f232, [%rd29+44];
	sub.f32 	%f39, %f232, %f3;
	mul.f32 	%f233, %f38, %f38;
	fma.rn.f32 	%f234, %f37, %f37, %f233;
	fma.rn.f32 	%f40, %f39, %f39, %f234;
	setp.geu.f32 	%p7, %f40, 0f40C80000;
	@%p7 bra 	$L__BB0_12;
	rcp.rn.f32 	%f235, %f40;
	mul.f32 	%f236, %f235, %f235;
	mul.f32 	%f237, %f235, %f236;
	mul.f32 	%f238, %f235, 0f41C00000;
	mul.f32 	%f239, %f238, %f237;
	fma.rn.f32 	%f240, %f237, 0f40000000, 0fBF800000;
	mul.f32 	%f241, %f239, %f240;
	fma.rn.f32 	%f383, %f37, %f241, %f383;
	fma.rn.f32 	%f384, %f38, %f241, %f384;
	fma.rn.f32 	%f385, %f39, %f241, %f385;
$L__BB0_12:
	add.s32 	%r35, %r35, 4;
	add.s64 	%rd29, %rd29, 144;
	setp.ne.s32 	%p8, %r35, 0;
	@%p8 bra 	$L__BB0_4;
$L__BB0_13:
	setp.eq.s32 	%p9, %r3, 0;
	@%p9 bra 	$L__BB0_23;
	setp.eq.s32 	%p10, %r3, 1;
	@%p10 bra 	$L__BB0_20;
	mul.wide.u32 	%rd13, %r37, 36;
	add.s64 	%rd5, %rd1, %rd13;
	ld.global.f32 	%f243, [%rd5];
	sub.f32 	%f53, %f243, %f1;
	ld.global.f32 	%f244, [%rd5+4];
	sub.f32 	%f54, %f244, %f2;
	ld.global.f32 	%f245, [%rd5+8];
	sub.f32 	%f55, %f245, %f3;
	mul.f32 	%f246, %f54, %f54;
	fma.rn.f32 	%f247, %f53, %f53, %f246;
	fma.rn.f32 	%f56, %f55, %f55, %f247;
	setp.geu.f32 	%p11, %f56, 0f40C80000;
	@%p11 bra 	$L__BB0_17;
	rcp.rn.f32 	%f248, %f56;
	mul.f32 	%f249, %f248, %f248;
	mul.f32 	%f250, %f248, %f249;
	mul.f32 	%f251, %f248, 0f41C00000;
	mul.f32 	%f252, %f251, %f250;
	fma.rn.f32 	%f253, %f250, 0f40000000, 0fBF800000;
	mul.f32 	%f254, %f252, %f253;
	fma.rn.f32 	%f383, %f53, %f254, %f383;
	fma.rn.f32 	%f384, %f54, %f254, %f384;
	fma.rn.f32 	%f385, %f55, %f254, %f385;
$L__BB0_17:
	ld.global.f32 	%f255, [%rd5+36];
	sub.f32 	%f63, %f255, %f1;
	ld.global.f32 	%f256, [%rd5+40];
	sub.f32 	%f64, %f256, %f2;
	ld.global.f32 	%f257, [%rd5+44];
	sub.f32 	%f65, %f257, %f3;
	mul.f32 	%f258, %f64, %f64;
	fma.rn.f32 	%f259, %f63, %f63, %f258;
	fma.rn.f32 	%f66, %f65, %f65, %f259;
	setp.geu.f32 	%p12, %f66, 0f40C80000;
	@%p12 bra 	$L__BB0_19;
	rcp.rn.f32 	%f260, %f66;
	mul.f32 	%f261, %f260, %f260;
	mul.f32 	%f262, %f260, %f261;
	mul.f32 	%f263, %f260, 0f41C00000;
	mul.f32 	%f264, %f263, %f262;
	fma.rn.f32 	%f265, %f262, 0f40000000, 0fBF800000;
	mul.f32 	%f266, %f264, %f265;
	fma.rn.f32 	%f383, %f63, %f266, %f383;
	fma.rn.f32 	%f384, %f64, %f266, %f384;
	fma.rn.f32 	%f385, %f65, %f266, %f385;
$L__BB0_19:
	add.s32 	%r37, %r37, 2;
$L__BB0_20:
	and.b32  	%r31, %r42, 1;
	setp.eq.b32 	%p13, %r31, 1;
	not.pred 	%p14, %p13;
	@%p14 bra 	$L__BB0_23;
	mul.wide.u32 	%rd14, %r37, 36;
	add.s64 	%rd15, %rd1, %rd14;
	ld.global.f32 	%f267, [%rd15];
	sub.f32 	%f79, %f267, %f1;
	ld.global.f32 	%f268, [%rd15+4];
	sub.f32 	%f80, %f268, %f2;
	ld.global.f32 	%f269, [%rd15+8];
	sub.f32 	%f81, %f269, %f3;
	mul.f32 	%f270, %f80, %f80;
	fma.rn.f32 	%f271, %f79, %f79, %f270;
	fma.rn.f32 	%f82, %f81, %f81, %f271;
	setp.geu.f32 	%p15, %f82, 0f40C80000;
	@%p15 bra 	$L__BB0_23;
	rcp.rn.f32 	%f272, %f82;
	mul.f32 	%f273, %f272, %f272;
	mul.f32 	%f274, %f272, %f273;
	mul.f32 	%f275, %f272, 0f41C00000;
	mul.f32 	%f276, %f275, %f274;
	fma.rn.f32 	%f277, %f274, 0f40000000, 0fBF800000;
	mul.f32 	%f278, %f276, %f277;
	fma.rn.f32 	%f383, %f79, %f278, %f383;
	fma.rn.f32 	%f384, %f80, %f278, %f384;
	fma.rn.f32 	%f385, %f81, %f278, %f385;
$L__BB0_23:
	setp.ge.s32 	%p16, %r42, %r24;
	@%p16 bra 	$L__BB0_28;
	setp.eq.s32 	%p17, %r1, %r42;
	@%p17 bra 	$L__BB0_27;
	mul.wide.u32 	%rd16, %r42, 36;
	add.s64 	%rd17, %rd1, %rd16;
	ld.global.f32 	%f279, [%rd17];
	mul.wide.s32 	%rd18, %r1, 36;
	add.s64 	%rd19, %rd1, %rd18;
	ld.global.f32 	%f280, [%rd19];
	sub.f32 	%f89, %f279, %f280;
	ld.global.f32 	%f281, [%rd17+4];
	ld.global.f32 	%f282, [%rd19+4];
	sub.f32 	%f90, %f281, %f282;
	ld.global.f32 	%f283, [%rd17+8];
	ld.global.f32 	%f284, [%rd19+8];
	sub.f32 	%f91, %f283, %f284;
	mul.f32 	%f285, %f90, %f90;
	fma.rn.f32 	%f286, %f89, %f89, %f285;
	fma.rn.f32 	%f92, %f91, %f91, %f286;
	setp.geu.f32 	%p18, %f92, 0f40C80000;
	@%p18 bra 	$L__BB0_27;
	rcp.rn.f32 	%f287, %f92;
	mul.f32 	%f288, %f287, %f287;
	mul.f32 	%f289, %f287, %f288;
	mul.f32 	%f290, %f287, 0f41C00000;
	mul.f32 	%f291, %f290, %f289;
	fma.rn.f32 	%f292, %f289, 0f40000000, 0fBF800000;
	mul.f32 	%f293, %f291, %f292;
	fma.rn.f32 	%f383, %f89, %f293, %f383;
	fma.rn.f32 	%f384, %f90, %f293, %f384;
	fma.rn.f32 	%f385, %f91, %f293, %f385;
$L__BB0_27:
	add.s32 	%r42, %r42, 1;
$L__BB0_28:
	setp.ge.s32 	%p19, %r42, %r24;
	@%p19 bra 	$L__BB0_50;
	mul.wide.s32 	%rd20, %r1, 36;
	add.s64 	%rd21, %rd1, %rd20;
	ld.global.f32 	%f102, [%rd21];
	ld.global.f32 	%f103, [%rd21+4];
	ld.global.f32 	%f104, [%rd21+8];
	sub.s32 	%r14, %r24, %r42;
	and.b32  	%r15, %r14, 3;
	sub.s32 	%r32, %r42, %r24;
	setp.gt.u32 	%p20, %r32, -4;
	@%p20 bra 	$L__BB0_40;
	and.b32  	%r33, %r14, -4;
	neg.s32 	%r40, %r33;
	mul.wide.u32 	%rd22, %r42, 36;
	add.s64 	%rd23, %rd22, %rd1;
	add.s64 	%rd30, %rd23, 72;
$L__BB0_31:
	.pragma "nounroll";
	ld.global.f32 	%f295, [%rd30+-72];
	sub.f32 	%f108, %f295, %f102;
	ld.global.f32 	%f296, [%rd30+-68];
	sub.f32 	%f109, %f296, %f103;
	ld.global.f32 	%f297, [%rd30+-64];
	sub.f32 	%f110, %f297, %f104;
	mul.f32 	%f298, %f109, %f109;
	fma.rn.f32 	%f299, %f108, %f108, %f298;
	fma.rn.f32 	%f111, %f110, %f110, %f299;
	setp.geu.f32 	%p21, %f111, 0f40C80000;
	@%p21 bra 	$L__BB0_33;
	rcp.rn.f32 	%f300, %f111;
	mul.f32 	%f301, %f300, %f300;
	mul.f32 	%f302, %f300, %f301;
	mul.f32 	%f303, %f300, 0f41C00000;
	mul.f32 	%f304, %f303, %f302;
	fma.rn.f32 	%f305, %f302, 0f40000000, 0fBF800000;
	mul.f32 	%f306, %f304, %f305;
	fma.rn.f32 	%f383, %f108, %f306, %f383;
	fma.rn.f32 	%f384, %f109, %f306, %f384;
	fma.rn.f32 	%f385, %f110, %f306, %f385;
$L__BB0_33:
	ld.global.f32 	%f307, [%rd30+-36];
	sub.f32 	%f118, %f307, %f102;
	ld.global.f32 	%f308, [%rd30+-32];
	sub.f32 	%f119, %f308, %f103;
	ld.global.f32 	%f309, [%rd30+-28];
	sub.f32 	%f120, %f309, %f104;
	mul.f32 	%f310, %f119, %f119;
	fma.rn.f32 	%f311, %f118, %f118, %f310;
	fma.rn.f32 	%f121, %f120, %f120, %f311;
	setp.geu.f32 	%p22, %f121, 0f40C80000;
	@%p22 bra 	$L__BB0_35;
	rcp.rn.f32 	%f312, %f121;
	mul.f32 	%f313, %f312, %f312;
	mul.f32 	%f314, %f312, %f313;
	mul.f32 	%f315, %f312, 0f41C00000;
	mul.f32 	%f316, %f315, %f314;
	fma.rn.f32 	%f317, %f314, 0f40000000, 0fBF800000;
	mul.f32 	%f318, %f316, %f317;
	fma.rn.f32 	%f383, %f118, %f318, %f383;
	fma.rn.f32 	%f384, %f119, %f318, %f384;
	fma.rn.f32 	%f385, %f120, %f318, %f385;
$L__BB0_35:
	ld.global.f32 	%f319, [%rd30];
	sub.f32 	%f128, %f319, %f102;
	ld.global.f32 	%f320, [%rd30+4];
	sub.f32 	%f129, %f320, %f103;
	ld.global.f32 	%f321, [%rd30+8];
	sub.f32 	%f130, %f321, %f104;
	mul.f32 	%f322, %f129, %f129;
	fma.rn.f32 	%f323, %f128, %f128, %f322;
	fma.rn.f32 	%f131, %f130, %f130, %f323;
	setp.geu.f32 	%p23, %f131, 0f40C80000;
	@%p23 bra 	$L__BB0_37;
	rcp.rn.f32 	%f324, %f131;
	mul.f32 	%f325, %f324, %f324;
	mul.f32 	%f326, %f324, %f325;
	mul.f32 	%f327, %f324, 0f41C00000;
	mul.f32 	%f328, %f327, %f326;
	fma.rn.f32 	%f329, %f326, 0f40000000, 0fBF800000;
	mul.f32 	%f330, %f328, %f329;
	fma.rn.f32 	%f383, %f128, %f330, %f383;
	fma.rn.f32 	%f384, %f129, %f330, %f384;
	fma.rn.f32 	%f385, %f130, %f330, %f385;
$L__BB0_37:
	ld.global.f32 	%f331, [%rd30+36];
	sub.f32 	%f138, %f331, %f102;
	ld.global.f32 	%f332, [%rd30+40];
	sub.f32 	%f139, %f332, %f103;
	ld.global.f32 	%f333, [%rd30+44];
	sub.f32 	%f140, %f333, %f104;
	mul.f32 	%f334, %f139, %f139;
	fma.rn.f32 	%f335, %f138, %f138, %f334;
	fma.rn.f32 	%f141, %f140, %f140, %f335;
	setp.geu.f32 	%p24, %f141, 0f40C80000;
	@%p24 bra 	$L__BB0_39;
	rcp.rn.f32 	%f336, %f141;
	mul.f32 	%f337, %f336, %f336;
	mul.f32 	%f338, %f336, %f337;
	mul.f32 	%f339, %f336, 0f41C00000;
	mul.f32 	%f340, %f339, %f338;
	fma.rn.f32 	%f341, %f338, 0f40000000, 0fBF800000;
	mul.f32 	%f342, %f340, %f341;
	fma.rn.f32 	%f383, %f138, %f342, %f383;
	fma.rn.f32 	%f384, %f139, %f342, %f384;
	fma.rn.f32 	%f385, %f140, %f342, %f385;
$L__BB0_39:
	add.s32 	%r42, %r42, 4;
	add.s32 	%r40, %r40, 4;
	add.s64 	%rd30, %rd30, 144;
	setp.ne.s32 	%p25, %r40, 0;
	@%p25 bra 	$L__BB0_31;
$L__BB0_40:
	setp.eq.s32 	%p26, %r15, 0;
	@%p26 bra 	$L__BB0_50;
	setp.eq.s32 	%p27, %r15, 1;
	@%p27 bra 	$L__BB0_47;
	mul.wide.u32 	%rd24, %r42, 36;
	add.s64 	%rd9, %rd1, %rd24;
	ld.global.f32 	%f344, [%rd9];
	sub.f32 	%f154, %f344, %f102;
	ld.global.f32 	%f345, [%rd9+4];
	sub.f32 	%f155, %f345, %f103;
	ld.global.f32 	%f346, [%rd9+8];
	sub.f32 	%f156, %f346, %f104;
	mul.f32 	%f347, %f155, %f155;
	fma.rn.f32 	%f348, %f154, %f154, %f347;
	fma.rn.f32 	%f157, %f156, %f156, %f348;
	setp.geu.f32 	%p28, %f157, 0f40C80000;
	@%p28 bra 	$L__BB0_44;
	rcp.rn.f32 	%f349, %f157;
	mul.f32 	%f350, %f349, %f349;
	mul.f32 	%f351, %f349, %f350;
	mul.f32 	%f352, %f349, 0f41C00000;
	mul.f32 	%f353, %f352, %f351;
	fma.rn.f32 	%f354, %f351, 0f40000000, 0fBF800000;
	mul.f32 	%f355, %f353, %f354;
	fma.rn.f32 	%f383, %f154, %f355, %f383;
	fma.rn.f32 	%f384, %f155, %f355, %f384;
	fma.rn.f32 	%f385, %f156, %f355, %f385;
$L__BB0_44:
	ld.global.f32 	%f356, [%rd9+36];
	sub.f32 	%f164, %f356, %f102;
	ld.global.f32 	%f357, [%rd9+40];
	sub.f32 	%f165, %f357, %f103;
	ld.global.f32 	%f358, [%rd9+44];
	sub.f32 	%f166, %f358, %f104;
	mul.f32 	%f359, %f165, %f165;
	fma.rn.f32 	%f360, %f164, %f164, %f359;
	fma.rn.f32 	%f167, %f166, %f166, %f360;
	setp.geu.f32 	%p29, %f167, 0f40C80000;
	@%p29 bra 	$L__BB0_46;
	rcp.rn.f32 	%f361, %f167;
	mul.f32 	%f362, %f361, %f361;
	mul.f32 	%f363, %f361, %f362;
	mul.f32 	%f364, %f361, 0f41C00000;
	mul.f32 	%f365, %f364, %f363;
	fma.rn.f32 	%f366, %f363, 0f40000000, 0fBF800000;
	mul.f32 	%f367, %f365, %f366;
	fma.rn.f32 	%f383, %f164, %f367, %f383;
	fma.rn.f32 	%f384, %f165, %f367, %f384;
	fma.rn.f32 	%f385, %f166, %f367, %f385;
$L__BB0_46:
	add.s32 	%r42, %r42, 2;
$L__BB0_47:
	and.b32  	%r34, %r14, 1;
	setp.eq.b32 	%p30, %r34, 1;
	not.pred 	%p31, %p30;
	@%p31 bra 	$L__BB0_50;
	mul.wide.u32 	%rd25, %r42, 36;
	add.s64 	%rd26, %rd1, %rd25;
	ld.global.f32 	%f368, [%rd26];
	sub.f32 	%f180, %f368, %f102;
	ld.global.f32 	%f369, [%rd26+4];
	sub.f32 	%f181, %f369, %f103;
	ld.global.f32 	%f370, [%rd26+8];
	sub.f32 	%f182, %f370, %f104;
	mul.f32 	%f371, %f181, %f181;
	fma.rn.f32 	%f372, %f180, %f180, %f371;
	fma.rn.f32 	%f183, %f182, %f182, %f372;
	setp.geu.f32 	%p32, %f183, 0f40C80000;
	@%p32 bra 	$L__BB0_50;
	rcp.rn.f32 	%f373, %f183;
	mul.f32 	%f374, %f373, %f373;
	mul.f32 	%f375, %f373, %f374;
	mul.f32 	%f376, %f373, 0f41C00000;
	mul.f32 	%f377, %f376, %f375;
	fma.rn.f32 	%f378, %f375, 0f40000000, 0fBF800000;
	mul.f32 	%f379, %f377, %f378;
	fma.rn.f32 	%f383, %f180, %f379, %f383;
	fma.rn.f32 	%f384, %f181, %f379, %f384;
	fma.rn.f32 	%f385, %f182, %f379, %f385;
$L__BB0_50:
	mul.wide.s32 	%rd27, %r1, 36;
	add.s64 	%rd28, %rd1, %rd27;
	st.global.f32 	[%rd28+24], %f383;
	st.global.f32 	[%rd28+28], %f384;
	st.global.f32 	[%rd28+32], %f385;
$L__BB0_51:
	ret;

}
	// .globl	_Z15integrateVerletP4Atomif
.visible .entry _Z15integrateVerletP4Atomif(
	.param .u64 .ptr .align 1 _Z15integrateVerletP4Atomif_param_0,
	.param .u32 _Z15integrateVerletP4Atomif_param_1,
	.param .f32 _Z15integrateVerletP4Atomif_param_2
)
{
	.reg .pred 	%p<2>;
	.reg .b32 	%r<6>;
	.reg .b32 	%f<20>;
	.reg .b64 	%rd<5>;

	ld.param.u64 	%rd1, [_Z15integrateVerletP4Atomif_param_0];
	ld.param.u32 	%r2, [_Z15integrateVerletP4Atomif_param_1];
	ld.param.f32 	%f1, [_Z15integrateVerletP4Atomif_param_2];
	mov.u32 	%r3, %ctaid.x;
	mov.u32 	%r4, %ntid.x;
	mov.u32 	%r5, %tid.x;
	mad.lo.s32 	%r1, %r3, %r4, %r5;
	setp.ge.s32 	%p1, %r1, %r2;
	@%p1 bra 	$L__BB1_2;
	cvta.to.global.u64 	%rd2, %rd1;
	mul.wide.s32 	%rd3, %r1, 36;
	add.s64 	%rd4, %rd2, %rd3;
	ld.global.f32 	%f2, [%rd4+24];
	mul.f32 	%f3, %f2, 0f3F000000;
	ld.global.f32 	%f4, [%rd4+12];
	fma.rn.f32 	%f5, %f1, %f3, %f4;
	st.global.f32 	[%rd4+12], %f5;
	ld.global.f32 	%f6, [%rd4+28];
	mul.f32 	%f7, %f6, 0f3F000000;
	ld.global.f32 	%f8, [%rd4+16];
	fma.rn.f32 	%f9, %f1, %f7, %f8;
	st.global.f32 	[%rd4+16], %f9;
	ld.global.f32 	%f10, [%rd4+32];
	mul.f32 	%f11, %f10, 0f3F000000;
	ld.global.f32 	%f12, [%rd4+20];
	fma.rn.f32 	%f13, %f1, %f11, %f12;
	st.global.f32 	[%rd4+20], %f13;
	ld.global.f32 	%f14, [%rd4];
	fma.rn.f32 	%f15, %f1, %f5, %f14;
	st.global.f32 	[%rd4], %f15;
	ld.global.f32 	%f16, [%rd4+4];
	fma.rn.f32 	%f17, %f1, %f9, %f16;
	st.global.f32 	[%rd4+4], %f17;
	ld.global.f32 	%f18, [%rd4+8];
	fma.rn.f32 	%f19, %f1, %f13, %f18;
	st.global.f32 	[%rd4+8], %f19;
$L__BB1_2:
	ret;

}


// ===== COMPILED SASS (sm_100) =====

	.target	sm_100

	.elftype	@"ET_EXEC"


//--------------------- .note.nv.tkinfo           --------------------------
	.section	.note.nv.tkinfo,"",@"SHT_NOTE"
	.sectionflags	@"SHF_NOTE_NV_TKINFO"
	.tkinfo
        /*0018*/ 	.word	0x00000002
        /*0030*/ 	.string	""
        /*0030*/ 	.string	"ptxas"
        /*0030*/ 	.string	"Cuda compilation tools, release 13.0, V13.0.88"
        /*0030*/ 	.string	"Build cuda_13.0.r13.0/compiler.36424714_0"
        /*0030*/ 	.string	"-arch sm_100 -m 64 "



//--------------------- .note.nv.cuinfo           --------------------------
	.section	.note.nv.cuinfo,"",@"SHT_NOTE"
	.sectionflags	@"SHF_NOTE_NV_CUINFO"
        /*0018*/ 	.short	0x0002
        /*001a*/ 	.short	0x0064
        /*001c*/ 	.short	0x0082
	.zero		2


//--------------------- .nv.info                  --------------------------
	.section	.nv.info,"",@"SHT_CUDA_INFO"
	.align	4


	//----- nvinfo : EIATTR_REGCOUNT
	.align		4
        /*0000*/ 	.byte	0x04, 0x2f
        /*0002*/ 	.short	(.L_1 - .L_0)
	.align		4
.L_0:
        /*0004*/ 	.word	index@(_Z25computeLennardJonesForcesP4Atomi)
        /*0008*/ 	.word	0x0000001f


	//----- nvinfo : EIATTR_FRAME_SIZE
	.align		4
.L_1:
        /*000c*/ 	.byte	0x04, 0x11
        /*000e*/ 	.short	(.L_3 - .L_2)
	.align		4
.L_2:
        /*0010*/ 	.word	index@($__internal_0_$__cuda_sm20_rcp_rn_f32_slowpath)
        /*0014*/ 	.word	0x00000000


	//----- nvinfo : EIATTR_FRAME_SIZE
	.align		4
.L_3:
        /*0018*/ 	.byte	0x04, 0x11
        /*001a*/ 	.short	(.L_5 - .L_4)
	.align		4
.L_4:
        /*001c*/ 	.word	index@(_Z25computeLennardJonesForcesP4Atomi)
        /*0020*/ 	.word	0x00000000


	//----- nvinfo : EIATTR_REGCOUNT
	.align		4
.L_5:
        /*0024*/ 	.byte	0x04, 0x2f
        /*0026*/ 	.short	(.L_7 - .L_6)
	.align		4
.L_6:
        /*0028*/ 	.word	index@(_Z15integrateVerletP4Atomif)
        /*002c*/ 	.word	0x00000012


	//----- nvinfo : EIATTR_FRAME_SIZE
	.align		4
.L_7:
        /*0030*/ 	.byte	0x04, 0x11
        /*0032*/ 	.short	(.L_9 - .L_8)
	.align		4
.L_8:
        /*0034*/ 	.word	index@(_Z15integrateVerletP4Atomif)
        /*0038*/ 	.word	0x00000000


	//----- nvinfo : EIATTR_MIN_STACK_SIZE
	.align		4
.L_9:
        /*003c*/ 	.byte	0x04, 0x12
        /*003e*/ 	.short	(.L_11 - .L_10)
	.align		4
.L_10:
        /*0040*/ 	.word	index@(_Z15integrateVerletP4Atomif)
        /*0044*/ 	.word	0x00000000


	//----- nvinfo : EIATTR_MIN_STACK_SIZE
	.align		4
.L_11:
        /*0048*/ 	.byte	0x04, 0x12
        /*004a*/ 	.short	(.L_13 - .L_12)
	.align		4
.L_12:
        /*004c*/ 	.word	index@(_Z25computeLennardJonesForcesP4Atomi)
        /*0050*/ 	.word	0x00000000
.L_13:


//--------------------- .nv.compat                --------------------------
	.section	.nv.compat,"",@"SHT_CUDA_COMPAT_INFO"
	.align	4
        /*0000*/ 	.byte	0x02, 0x09, 0x00, 0x00, 0x02, 0x02, 0x01, 0x00, 0x02, 0x05, 0x05, 0x00, 0x03, 0x07, 0x01, 0x01
        /*0010*/ 	.byte	0x02, 0x03, 0x00, 0x00, 0x02, 0x06, 0x01, 0x00, 0x04, 0x0b, 0x08, 0x00, 0x01, 0x00, 0x00, 0x00
        /*0020*/ 	.byte	0x00, 0x00, 0x00, 0x00


//--------------------- .nv.info._Z15integrateVerletP4Atomif --------------------------
	.section	.nv.info._Z15integrateVerletP4Atomif,"",@"SHT_CUDA_INFO"
	.sectionflags	@""
	.align	4


	//----- nvinfo : EIATTR_CUDA_API_VERSION
	.align		4
        /*0000*/ 	.byte	0x04, 0x37
        /*0002*/ 	.short	(.L_15 - .L_14)
.L_14:
        /*0004*/ 	.word	0x00000082


	//----- nvinfo : EIATTR_KPARAM_INFO
	.align		4
.L_15:
        /*0008*/ 	.byte	0x04, 0x17
        /*000a*/ 	.short	(.L_17 - .L_16)
.L_16:
        /*000c*/ 	.word	0x00000000
        /*0010*/ 	.short	0x0002
        /*0012*/ 	.short	0x000c
        /*0014*/ 	.byte	0x00, 0xf0, 0x11, 0x00


	//----- nvinfo : EIATTR_KPARAM_INFO
	.align		4
.L_17:
        /*0018*/ 	.byte	0x04, 0x17
        /*001a*/ 	.short	(.L_19 - .L_18)
.L_18:
        /*001c*/ 	.word	0x00000000
        /*0020*/ 	.short	0x0001
        /*0022*/ 	.short	0x0008
        /*0024*/ 	.byte	0x00, 0xf0, 0x11, 0x00


	//----- nvinfo : EIATTR_KPARAM_INFO
	.align		4
.L_19:
        /*0028*/ 	.byte	0x04, 0x17
        /*002a*/ 	.short	(.L_21 - .L_20)
.L_20:
        /*002c*/ 	.word	0x00000000
        /*0030*/ 	.short	0x0000
        /*0032*/ 	.short	0x0000
        /*0034*/ 	.byte	0x00, 0xf5, 0x21, 0x00


	//----- nvinfo : EIATTR_SPARSE_MMA_MASK
	.align		4
.L_21:
        /*0038*/ 	.byte	0x03, 0x50
        /*003a*/ 	.short	0x0000


	//----- nvinfo : EIATTR_MAXREG_COUNT
	.align		4
        /*003c*/ 	.byte	0x03, 0x1b
        /*003e*/ 	.short	0x00ff


	//----- nvinfo : EIATTR_MERCURY_ISA_VERSION
	.align		4
        /*0040*/ 	.byte	0x03, 0x5f
        /*0042*/ 	.short	0x0101


	//----- nvinfo : EIATTR_VRC_CTA_INIT_COUNT
	.align		4
        /*0044*/ 	.byte	0x02, 0x4a
	.zero		1
	.zero		1


	//----- nvinfo : EIATTR_EXIT_INSTR_OFFSETS
	.align		4
        /*0048*/ 	.byte	0x04, 0x1c
        /*004a*/ 	.short	(.L_23 - .L_22)


	//   ....[0]....
.L_22:
        /*004c*/ 	.word	0x00000070


	//   ....[1]....
        /*0050*/ 	.word	0x00000240


	//----- nvinfo : EIATTR_CBANK_PARAM_SIZE
	.align		4
.L_23:
        /*0054*/ 	.byte	0x03, 0x19
        /*0056*/ 	.short	0x0010


	//----- nvinfo : EIATTR_PARAM_CBANK
	.align		4
        /*0058*/ 	.byte	0x04, 0x0a
        /*005a*/ 	.short	(.L_25 - .L_24)
	.align		4
.L_24:
        /*005c*/ 	.word	index@(.nv.constant0._Z15integrateVerletP4Atomif)
        /*0060*/ 	.short	0x0380
        /*0062*/ 	.short	0x0010


	//----- nvinfo : EIATTR_SW_WAR
	.align		4
.L_25:
        /*0064*/ 	.byte	0x04, 0x36
        /*0066*/ 	.short	(.L_27 - .L_26)
.L_26:
        /*0068*/ 	.word	0x00000008
.L_27:


//--------------------- .nv.info._Z25computeLennardJonesForcesP4Atomi --------------------------
	.section	.nv.info._Z25computeLennardJonesForcesP4Atomi,"",@"SHT_CUDA_INFO"
	.sectionflags	@""
	.align	4


	//----- nvinfo : EIATTR_CUDA_API_VERSION
	.align		4
        /*0000*/ 	.byte	0x04, 0x37
        /*0002*/ 	.short	(.L_29 - .L_28)
.L_28:
        /*0004*/ 	.word	0x00000082


	//----- nvinfo : EIATTR_KPARAM_INFO
	.align		4
.L_29:
        /*0008*/ 	.byte	0x04, 0x17
        /*000a*/ 	.short	(.L_31 - .L_30)
.L_30:
        /*000c*/ 	.word	0x00000000
        /*0010*/ 	.short	0x0001
        /*0012*/ 	.short	0x0008
        /*0014*/ 	.byte	0x00, 0xf0, 0x11, 0x00


	//----- nvinfo : EIATTR_KPARAM_INFO
	.align		4
.L_31:
        /*0018*/ 	.byte	0x04, 0x17
        /*001a*/ 	.short	(.L_33 - .L_32)
.L_32:
        /*001c*/ 	.word	0x00000000
        /*0020*/ 	.short	0x0000
        /*0022*/ 	.short	0x0000
        /*0024*/ 	.byte	0x00, 0xf5, 0x21, 0x00


	//----- nvinfo : EIATTR_SPARSE_MMA_MASK
	.align		4
.L_33:
        /*0028*/ 	.byte	0x03, 0x50
        /*002a*/ 	.short	0x0000


	//----- nvinfo : EIATTR_MAXREG_COUNT
	.align		4
        /*002c*/ 	.byte	0x03, 0x1b
        /*002e*/ 	.short	0x00ff


	//----- nvinfo : EIATTR_MERCURY_ISA_VERSION
	.align		4
        /*0030*/ 	.byte	0x03, 0x5f
        /*0032*/ 	.short	0x0101


	//----- nvinfo : EIATTR_VRC_CTA_INIT_COUNT
	.align		4
        /*0034*/ 	.byte	0x02, 0x4a
	.zero		1
	.zero		1


	//----- nvinfo : EIATTR_EXIT_INSTR_OFFSETS
	.align		4
        /*0038*/ 	.byte	0x04, 0x1c
        /*003a*/ 	.short	(.L_35 - .L_34)


	//   ....[0]....
.L_34:
        /*003c*/ 	.word	0x00000070


	//   ....[1]....
        /*0040*/ 	.word	0x000029d0


	//----- nvinfo : EIATTR_CRS_STACK_SIZE
	.align		4
.L_35:
        /*0044*/ 	.byte	0x04, 0x1e
        /*0046*/ 	.short	(.L_37 - .L_36)
.L_36:
        /*0048*/ 	.word	0x00000000


	//----- nvinfo : EIATTR_CBANK_PARAM_SIZE
	.align		4
.L_37:
        /*004c*/ 	.byte	0x03, 0x19
        /*004e*/ 	.short	0x000c


	//----- nvinfo : EIATTR_PARAM_CBANK
	.align		4
        /*0050*/ 	.byte	0x04, 0x0a
        /*0052*/ 	.short	(.L_39 - .L_38)
	.align		4
.L_38:
        /*0054*/ 	.word	index@(.nv.constant0._Z25computeLennardJonesForcesP4Atomi)
        /*0058*/ 	.short	0x0380
        /*005a*/ 	.short	0x000c


	//----- nvinfo : EIATTR_SW_WAR
	.align		4
.L_39:
        /*005c*/ 	.byte	0x04, 0x36
        /*005e*/ 	.short	(.L_41 - .L_40)
.L_40:
        /*0060*/ 	.word	0x00000008
.L_41:


//--------------------- .nv.callgraph             --------------------------
	.section	.nv.callgraph,"",@"SHT_CUDA_CALLGRAPH"
	.align	4
	.sectionentsize	8
	.align		4
        /*0000*/ 	.word	0x00000000
	.align		4
        /*0004*/ 	.word	0xffffffff
	.align		4
        /*0008*/ 	.word	0x00000000
	.align		4
        /*000c*/ 	.word	0xfffffffe
	.align		4
        /*0010*/ 	.word	0x00000000
	.align		4
        /*0014*/ 	.word	0xfffffffd
	.align		4
        /*0018*/ 	.word	0x00000000
	.align		4
        /*001c*/ 	.word	0xfffffffc


//--------------------- .text._Z15integrateVerletP4Atomif --------------------------
	.section	.text._Z15integrateVerletP4Atomif,"ax",@progbits
	.align	128
        .global         _Z15integrateVerletP4Atomif
        .type           _Z15integrateVerletP4Atomif,@function
        .size           _Z15integrateVerletP4Atomif,(.L_x_94 - _Z15integrateVerletP4Atomif)
        .other          _Z15integrateVerletP4Atomif,@"STO_CUDA_ENTRY STV_DEFAULT"
_Z15integrateVerletP4Atomif:
.text._Z15integrateVerletP4Atomif:
[----:B------:R-:W-:Y:S01]  /*0000*/  LDC R1, c[0x0][0x37c] ;  /* 0x0000df00ff017b82 */ /* 0x000fe20000000800 */
[----:B------:R-:W0:Y:S07]  /*0010*/  S2R R0, SR_TID.X ;  /* 0x0000000000007919 */ /* 0x000e2e0000002100 */
[----:B------:R-:W0:Y:S01]  /*0020*/  S2UR UR4, SR_CTAID.X ;  /* 0x00000000000479c3 */ /* 0x000e220000002500 */
[----:B------:R-:W1:Y:S07]  /*0030*/  LDCU UR5, c[0x0][0x388] ;  /* 0x00007100ff0577ac */ /* 0x000e6e0008000800 */
[----:B------:R-:W0:Y:S02]  /*0040*/  LDC R5, c[0x0][0x360] ;  /* 0x0000d800ff057b82 */ /* 0x000e240000000800 */
[----:B0-----:R-:W-:-:S05]  /*0050*/  IMAD R5, R5, UR4, R0 ;  /* 0x0000000405057c24 */ /* 0x001fca000f8e0200 */
[----:B-1----:R-:W-:-:S13]  /*0060*/  ISETP.GE.AND P0, PT, R5, UR5, PT ;  /* 0x0000000505007c0c */ /* 0x002fda000bf06270 */
[----:B------:R-:W-:Y:S05]  /*0070*/  @P0 EXIT ;  /* 0x000000000000094d */ /* 0x000fea0003800000 */
[----:B------:R-:W0:Y:S01]  /*0080*/  LDC.64 R2, c[0x0][0x380] ;  /* 0x0000e000ff027b82 */ /* 0x000e220000000a00 */
[----:B------:R-:W1:Y:S01]  /*0090*/  LDCU.64 UR4, c[0x0][0x358] ;  /* 0x00006b00ff0477ac */ /* 0x000e620008000a00 */
[----:B------:R-:W2:Y:S01]  /*00a0*/  LDCU UR6, c[0x0][0x38c] ;  /* 0x00007180ff0677ac */ /* 0x000ea20008000800 */
[----:B0-----:R-:W-:-:S05]  /*00b0*/  IMAD.WIDE R2, R5, 0x24, R2 ;  /* 0x0000002405027825 */ /* 0x001fca00078e0202 */
[----:B-1----:R-:W3:Y:S04]  /*00c0*/  LDG.E R0, desc[UR4][R2.64+0x18] ;  /* 0x0000180402007981 */ /* 0x002ee8000c1e1900 */
[----:B------:R-:W4:Y:S04]  /*00d0*/  LDG.E R4, desc[UR4][R2.64+0x1c] ;  /* 0x00001c0402047981 */ /* 0x000f28000c1e1900 */
[----:B------:R-:W5:Y:S04]  /*00e0*/  LDG.E R6, desc[UR4][R2.64+0x20] ;  /* 0x0000200402067981 */ /* 0x000f68000c1e1900 */
[----:B------:R-:W2:Y:S04]  /*00f0*/  LDG.E R5, desc[UR4][R2.64+0xc] ;  /* 0x00000c0402057981 */ /* 0x000ea8000c1e1900 */
[----:B------:R-:W2:Y:S04]  /*0100*/  LDG.E R7, desc[UR4][R2.64+0x10] ;  /* 0x0000100402077981 */ /* 0x000ea8000c1e1900 */
[----:B------:R-:W2:Y:S04]  /*0110*/  LDG.E R9, desc[UR4][R2.64+0x14] ;  /* 0x0000140402097981 */ /* 0x000ea8000c1e1900 */
[----:B------:R-:W2:Y:S04]  /*0120*/  LDG.E R8, desc[UR4][R2.64] ;  /* 0x0000000402087981 */ /* 0x000ea8000c1e1900 */
[----:B------:R-:W2:Y:S04]  /*0130*/  LDG.E R10, desc[UR4][R2.64+0x4] ;  /* 0x00000404020a7981 */ /* 0x000ea8000c1e1900 */
[----:B------:R-:W2:Y:S01]  /*0140*/  LDG.E R12, desc[UR4][R2.64+0x8] ;  /* 0x00000804020c7981 */ /* 0x000ea2000c1e1900 */
[----:B---3--:R-:W-:Y:S01]  /*0150*/  FMUL R0, R0, 0.5 ;  /* 0x3f00000000007820 */ /* 0x008fe20000400000 */
[----:B----4-:R-:W-:Y:S01]  /*0160*/  FMUL R4, R4, 0.5 ;  /* 0x3f00000004047820 */ /* 0x010fe20000400000 */
[----:B-----5:R-:W-:-:S02]  /*0170*/  FMUL R6, R6, 0.5 ;  /* 0x3f00000006067820 */ /* 0x020fc40000400000 */
[----:B--2---:R-:W-:Y:S01]  /*0180*/  FFMA R5, R0, UR6, R5 ;  /* 0x0000000600057c23 */ /* 0x004fe20008000005 */
[----:B------:R-:W-:-:S04]  /*0190*/  FFMA R7, R4, UR6, R7 ;  /* 0x0000000604077c23 */ /* 0x000fc80008000007 */
[----:B------:R-:W-:Y:S01]  /*01a0*/  STG.E desc[UR4][R2.64+0xc], R5 ;  /* 0x00000c0502007986 */ /* 0x000fe2000c101904 */
[----:B------:R-:W-:-:S03]  /*01b0*/  FFMA R9, R6, UR6, R9 ;  /* 0x0000000606097c23 */ /* 0x000fc60008000009 */
[----:B------:R-:W-:Y:S01]  /*01c0*/  STG.E desc[UR4][R2.64+0x10], R7 ;  /* 0x0000100702007986 */ /* 0x000fe2000c101904 */
[----:B------:R-:W-:-:S03]  /*01d0*/  FFMA R11, R5, UR6, R8 ;  /* 0x00000006050b7c23 */ /* 0x000fc60008000008 */
[----:B------:R-:W-:Y:S01]  /*01e0*/  STG.E desc[UR4][R2.64+0x14], R9 ;  /* 0x0000140902007986 */ /* 0x000fe2000c101904 */
[----:B------:R-:W-:-:S03]  /*01f0*/  FFMA R13, R7, UR6, R10 ;  /* 0x00000006070d7c23 */ /* 0x000fc6000800000a */
[----:B------:R-:W-:Y:S01]  /*0200*/  STG.E desc[UR4][R2.64], R11 ;  /* 0x0000000b02007986 */ /* 0x000fe2000c101904 */
[----:B------:R-:W-:-:S03]  /*0210*/  FFMA R15, R9, UR6, R12 ;  /* 0x00000006090f7c23 */ /* 0x000fc6000800000c */
[----:B------:R-:W-:Y:S04]  /*0220*/  STG.E desc[UR4][R2.64+0x4], R13 ;  /* 0x0000040d02007986 */ /* 0x000fe8000c101904 */
[----:B------:R-:W-:Y:S01]  /*0230*/  STG.E desc[UR4][R2.64+0x8], R15 ;  /* 0x0000080f02007986 */ /* 0x000fe2000c101904 */
[----:B------:R-:W-:Y:S05]  /*0240*/  EXIT ;  /* 0x000000000000794d */ /* 0x000fea0003800000 */
.L_x_0:
[----:B------:R-:W-:-:S00]  /*0250*/  BRA `(.L_x_0) ;  /* 0xfffffffc00fc7947 */ /* 0x000fc0000383ffff */
[----:B------:R-:W-:-:S00]  /*0260*/  NOP ;  /* 0x0000000000007918 */ /* 0x000fc00000000000 */
        /* <DEDUP_REMOVED lines=9> */
.L_x_94:


//--------------------- .text._Z25computeLennardJonesForcesP4Atomi --------------------------
	.section	.text._Z25computeLennardJonesForcesP4Atomi,"ax",@progbits
	.align	128
        .global         _Z25computeLennardJonesForcesP4Atomi
        .type           _Z25computeLennardJonesForcesP4Atomi,@function
        .size           _Z25computeLennardJonesForcesP4Atomi,(.L_x_93 - _Z25computeLennardJonesForcesP4Atomi)
        .other          _Z25computeLennardJonesForcesP4Atomi,@"STO_CUDA_ENTRY STV_DEFAULT"
_Z25computeLennardJonesForcesP4Atomi:
.text._Z25computeLennardJonesForcesP4Atomi:
        /* <DEDUP_REMOVED lines=8> */
[----:B------:R-:W-:Y:S01]  /*0080*/  ISETP.GE.AND P0, PT, R13, 0x1, PT ;  /* 0x000000010d00780c */ /* 0x000fe20003f06270 */
[----:B------:R-:W0:Y:S01]  /*0090*/  LDCU.64 UR6, c[0x0][0x358] ;  /* 0x00006b00ff0677ac */ /* 0x000e220008000a00 */
[----:B------:R-:W-:Y:S01]  /*00a0*/  BSSY.RECONVERGENT B1, `(.L_x_1) ;  /* 0x000012f000017945 */ /* 0x000fe20003800200 */
[----:B------:R-:W-:Y:S02]  /*00b0*/  CS2R R10, SRZ ;  /* 0x00000000000a7805 */ /* 0x000fe4000001ff00 */
[----:B------:R-:W-:-:S08]  /*00c0*/  CS2R R8, SRZ ;  /* 0x0000000000087805 */ /* 0x000fd0000001ff00 */
[----:B------:R-:W-:Y:S05]  /*00d0*/  @!P0 BRA `(.L_x_2) ;  /* 0x0000001000ac8947 */ /* 0x000fea0003800000 */
[----:B------:R-:W1:Y:S02]  /*00e0*/  LDC.64 R2, c[0x0][0x380] ;  /* 0x0000e000ff027b82 */ /* 0x000e640000000a00 */
[----:B-1----:R-:W-:-:S05]  /*00f0*/  IMAD.WIDE.U32 R2, R13, 0x24, R2 ;  /* 0x000000240d027825 */ /* 0x002fca00078e0002 */
[----:B0-----:R0:W5:Y:S04]  /*0100*/  LDG.E R22, desc[UR6][R2.64] ;  /* 0x0000000602167981 */ /* 0x001168000c1e1900 */
[----:B------:R0:W5:Y:S04]  /*0110*/  LDG.E R15, desc[UR6][R2.64+0x4] ;  /* 0x00000406020f7981 */ /* 0x000168000c1e1900 */
[----:B------:R0:W5:Y:S01]  /*0120*/  LDG.E R14, desc[UR6][R2.64+0x8] ;  /* 0x00000806020e7981 */ /* 0x000162000c1e1900 */
[----:B------:R-:W-:Y:S01]  /*0130*/  VIMNMX R10, PT, PT, R13, UR8, PT ;  /* 0x000000080d0a7c48 */ /* 0x000fe2000bfe0100 */
[----:B------:R-:W-:Y:S01]  /*0140*/  BSSY.RECONVERGENT B2, `(.L_x_3) ;  /* 0x00000a9000027945 */ /* 0x000fe20003800200 */
[----:B------:R-:W-:Y:S01]  /*0150*/  HFMA2 R6, -RZ, RZ, 0, 0 ;  /* 0x00000000ff067431 */ /* 0x000fe200000001ff */
[----:B------:R-:W-:-:S02]  /*0160*/  CS2R R8, SRZ ;  /* 0x0000000000087805 */ /* 0x000fc4000001ff00 */
[C---:B------:R-:W-:Y:S02]  /*0170*/  ISETP.GE.AND P0, PT, R10.reuse, 0x4, PT ;  /* 0x000000040a00780c */ /* 0x040fe40003f06270 */
[----:B------:R-:W-:Y:S02]  /*0180*/  VIMNMX R10, PT, PT, R10, 0x1, !PT ;  /* 0x000000010a0a7848 */ /* 0x000fe40007fe0100 */
[----:B------:R-:W-:Y:S02]  /*0190*/  MOV R11, RZ ;  /* 0x000000ff000b7202 */ /* 0x000fe40000000f00 */
[----:B------:R-:W-:-:S07]  /*01a0*/  LOP3.LUT R7, R10, 0x3, RZ, 0xc0, !PT ;  /* 0x000000030a077812 */ /* 0x000fce00078ec0ff */
[----:B0-----:R-:W-:Y:S05]  /*01b0*/  @!P0 BRA `(.L_x_4) ;  /* 0x0000000800848947 */ /* 0x001fea0003800000 */
[----:B------:R-:W0:Y:S01]  /*01c0*/  LDCU.64 UR4, c[0x0][0x380] ;  /* 0x00007000ff0477ac */ /* 0x000e220008000a00 */
[----:B------:R-:W-:Y:S02]  /*01d0*/  LOP3.LUT R6, R10, 0x7ffffffc, RZ, 0xc0, !PT ;  /* 0x7ffffffc0a067812 */ /* 0x000fe400078ec0ff */
[----:B------:R-:W-:Y:S02]  /*01e0*/  MOV R8, RZ ;  /* 0x000000ff00087202 */ /* 0x000fe40000000f00 */
[----:B------:R-:W-:Y:S01]  /*01f0*/  IADD3 R5, PT, PT, -R6, RZ, RZ ;  /* 0x000000ff06057210 */ /* 0x000fe20007ffe1ff */
[----:B0-----:R-:W-:-:S04]  /*0200*/  UIADD3 UR4, UP0, UPT, UR4, 0x48, URZ ;  /* 0x0000004804047890 */ /* 0x001fc8000ff1e0ff */
[----:B------:R-:W-:Y:S02]  /*0210*/  UIADD3.X UR5, UPT, UPT, URZ, UR5, URZ, UP0, !UPT ;  /* 0x00000005ff057290 */ /* 0x000fe400087fe4ff */
[----:B------:R-:W-:-:S04]  /*0220*/  MOV R24, UR4 ;  /* 0x0000000400187c02 */ /* 0x000fc80008000f00 */
[----:B------:R-:W-:-:S07]  /*0230*/  MOV R25, UR5 ;  /* 0x0000000500197c02 */ /* 0x000fce0008000f00 */
.L_x_25:
[----:B------:R-:W2:Y:S04]  /*0240*/  LDG.E R2, desc[UR6][R24.64+-0x44] ;  /* 0xffffbc0618027981 */ /* 0x000ea8000c1e1900 */
[----:B------:R-:W3:Y:S04]  /*0250*/  LDG.E R3, desc[UR6][R24.64+-0x48] ;  /* 0xffffb80618037981 */ /* 0x000ee8000c1e1900 */
[----:B------:R-:W4:Y:S01]  /*0260*/  LDG.E R17, desc[UR6][R24.64+-0x40] ;  /* 0xffffc00618117981 */ /* 0x000f22000c1e1900 */
[----:B------:R-:W-:Y:S01]  /*0270*/  IADD3 R5, PT, PT, R5, 0x4, RZ ;  /* 0x0000000405057810 */ /* 0x000fe20007ffe0ff */
[----:B------:R-:W-:Y:S03]  /*0280*/  BSSY.RECONVERGENT B3, `(.L_x_5) ;  /* 0x0000022000037945 */ /* 0x000fe60003800200 */
[----:B------:R-:W-:Y:S01]  /*0290*/  ISETP.NE.AND P3, PT, R5, RZ, PT ;  /* 0x000000ff0500720c */ /* 0x000fe20003f65270 */
[----:B--2--5:R-:W-:Y:S01]  /*02a0*/  FADD R2, -R15, R2 ;  /* 0x000000020f027221 */ /* 0x024fe20000000100 */
[----:B---3--:R-:W-:-:S03]  /*02b0*/  FADD R4, -R22, R3 ;  /* 0x0000000316047221 */ /* 0x008fc60000000100 */
[----:B------:R-:W-:Y:S01]  /*02c0*/  FMUL R19, R2, R2 ;  /* 0x0000000202137220 */ /* 0x000fe20000400000 */
[----:B----4-:R-:W-:-:S03]  /*02d0*/  FADD R3, -R14, R17 ;  /* 0x000000110e037221 */ /* 0x010fc60000000100 */
[----:B------:R-:W-:-:S04]  /*02e0*/  FFMA R0, R4, R4, R19 ;  /* 0x0000000404007223 */ /* 0x000fc80000000013 */
[----:B------:R-:W-:-:S05]  /*02f0*/  FFMA R19, R3, R3, R0 ;  /* 0x0000000303137223 */ /* 0x000fca0000000000 */
[----:B------:R-:W-:-:S13]  /*0300*/  FSETP.GEU.AND P0, PT, R19, 6.25, PT ;  /* 0x40c800001300780b */ /* 0x000fda0003f0e000 */
[----:B------:R-:W-:Y:S05]  /*0310*/  @P0 BRA `(.L_x_6) ;  /* 0x0000000000600947 */ /* 0x000fea0003800000 */
[----:B------:R-:W-:Y:S01]  /*0320*/  IADD3 R0, PT, PT, R19, 0x1800000, RZ ;  /* 0x0180000013007810 */ /* 0x000fe20007ffe0ff */
[----:B------:R-:W-:Y:S03]  /*0330*/  BSSY.RECONVERGENT B4, `(.L_x_7) ;  /* 0x000000c000047945 */ /* 0x000fe60003800200 */
[----:B------:R-:W-:-:S04]  /*0340*/  LOP3.LUT R0, R0, 0x7f800000, RZ, 0xc0, !PT ;  /* 0x7f80000000007812 */ /* 0x000fc800078ec0ff */
[----:B------:R-:W-:-:S13]  /*0350*/  ISETP.GT.U32.AND P0, PT, R0, 0x1ffffff, PT ;  /* 0x01ffffff0000780c */ /* 0x000fda0003f04070 */
[----:B------:R-:W-:Y:S05]  /*0360*/  @P0 BRA `(.L_x_8) ;  /* 0x0000000000100947 */ /* 0x000fea0003800000 */
[----:B------:R-:W-:Y:S02]  /*0370*/  MOV R0, R19 ;  /* 0x0000001300007202 */ /* 0x000fe40000000f00 */
[----:B------:R-:W-:-:S07]  /*0380*/  MOV R12, 0x3a0 ;  /* 0x000003a0000c7802 */ /* 0x000fce0000000f00 */
[----:B------:R-:W-:Y:S05]  /*0390*/  CALL.REL.NOINC `($__internal_0_$__cuda_sm20_rcp_rn_f32_slowpath) ;  /* 0x0000002400907944 */ /* 0x000fea0003c00000 */
[----:B------:R-:W-:Y:S05]  /*03a0*/  BRA `(.L_x_9) ;  /* 0x0000000000107947 */ /* 0x000fea0003800000 */
.L_x_8:
[----:B------:R-:W0:Y:S02]  /*03b0*/  MUFU.RCP R18, R19 ;  /* 0x0000001300127308 */ /* 0x000e240000001000 */
[----:B0-----:R-:W-:-:S04]  /*03c0*/  FFMA R0, R19, R18, -1 ;  /* 0xbf80000013007423 */ /* 0x001fc80000000012 */
[----:B------:R-:W-:-:S04]  /*03d0*/  FADD.FTZ R17, -R0, -RZ ;  /* 0x800000ff00117221 */ /* 0x000fc80000010100 */
[----:B------:R-:W-:-:S07]  /*03e0*/  FFMA R18, R18, R17, R18 ;  /* 0x0000001112127223 */ /* 0x000fce0000000012 */
.L_x_9:
[----:B------:R-:W-:Y:S05]  /*03f0*/  BSYNC.RECONVERGENT B4 ;  /* 0x0000000000047941 */ /* 0x000fea0003800200 */
.L_x_7:
[----:B------:R-:W-:Y:S02]  /*0400*/  HFMA2 R12, -RZ, RZ, 2, 0 ;  /* 0x40000000ff0c7431 */ /* 0x000fe400000001ff */
[C---:B------:R-:W-:Y:S01]  /*0410*/  FMUL R17, R18.reuse, R18 ;  /* 0x0000001212117220 */ /* 0x040fe20000400000 */
[----:B------:R-:W-:-:S03]  /*0420*/  FMUL R0, R18, 24 ;  /* 0x41c0000012007820 */ /* 0x000fc60000400000 */
[----:B------:R-:W-:-:S04]  /*0430*/  FMUL R17, R17, R18 ;  /* 0x0000001211117220 */ /* 0x000fc80000400000 */
[C---:B------:R-:W-:Y:S01]  /*0440*/  FMUL R0, R17.reuse, R0 ;  /* 0x0000000011007220 */ /* 0x040fe20000400000 */
[----:B------:R-:W-:-:S04]  /*0450*/  FFMA R17, R17, R12, -1 ;  /* 0xbf80000011117423 */ /* 0x000fc8000000000c */
[----:B------:R-:W-:-:S04]  /*0460*/  FMUL R0, R0, R17 ;  /* 0x0000001100007220 */ /* 0x000fc80000400000 */
[-C--:B------:R-:W-:Y:S01]  /*0470*/  FFMA R11, R4, R0.reuse, R11 ;  /* 0x00000000040b7223 */ /* 0x080fe2000000000b */
[-C--:B------:R-:W-:Y:S01]  /*0480*/  FFMA R9, R2, R0.reuse, R9 ;  /* 0x0000000002097223 */ /* 0x080fe20000000009 */
[----:B------:R-:W-:-:S07]  /*0490*/  FFMA R8, R3, R0, R8 ;  /* 0x0000000003087223 */ /* 0x000fce0000000008 */
.L_x_6:
[----:B------:R-:W-:Y:S05]  /*04a0*/  BSYNC.RECONVERGENT B3 ;  /* 0x0000000000037941 */ /* 0x000fea0003800200 */
.L_x_5:
[----:B------:R-:W2:Y:S04]  /*04b0*/  LDG.E R2, desc[UR6][R24.64+-0x20] ;  /* 0xffffe00618027981 */ /* 0x000ea8000c1e1900 */
[----:B------:R-:W3:Y:S04]  /*04c0*/  LDG.E R3, desc[UR6][R24.64+-0x24] ;  /* 0xffffdc0618037981 */ /* 0x000ee8000c1e1900 */
[----:B------:R-:W4:Y:S01]  /*04d0*/  LDG.E R17, desc[UR6][R24.64+-0x1c] ;  /* 0xffffe40618117981 */ /* 0x000f22000c1e1900 */
[----:B------:R-:W-:Y:S01]  /*04e0*/  BSSY.RECONVERGENT B3, `(.L_x_10) ;  /* 0x0000021000037945 */ /* 0x000fe20003800200 */
[----:B--2---:R-:W-:Y:S01]  /*04f0*/  FADD R2, -R15, R2 ;  /* 0x000000020f027221 */ /* 0x004fe20000000100 */
        /* <DEDUP_REMOVED lines=16> */
.L_x_13:
[----:B------:R-:W0:Y:S02]  /*0600*/  MUFU.RCP R18, R19 ;  /* 0x0000001300127308 */ /* 0x000e240000001000 */
[----:B0-----:R-:W-:-:S04]  /*0610*/  FFMA R0, R19, R18, -1 ;  /* 0xbf80000013007423 */ /* 0x001fc80000000012 */
[----:B------:R-:W-:-:S04]  /*0620*/  FADD.FTZ R17, -R0, -RZ ;  /* 0x800000ff00117221 */ /* 0x000fc80000010100 */
[----:B------:R-:W-:-:S07]  /*0630*/  FFMA R18, R18, R17, R18 ;  /* 0x0000001112127223 */ /* 0x000fce0000000012 */
.L_x_14:
[----:B------:R-:W-:Y:S05]  /*0640*/  BSYNC.RECONVERGENT B4 ;  /* 0x0000000000047941 */ /* 0x000fea0003800200 */
.L_x_12:
        /* <DEDUP_REMOVED lines=10> */
.L_x_11:
[----:B------:R-:W-:Y:S05]  /*06f0*/  BSYNC.RECONVERGENT B3 ;  /* 0x0000000000037941 */ /* 0x000fea0003800200 */
.L_x_10:
        /* <DEDUP_REMOVED lines=21> */
.L_x_18:
[----:B------:R-:W0:Y:S02]  /*0850*/  MUFU.RCP R18, R19 ;  /* 0x0000001300127308 */ /* 0x000e240000001000 */
[----:B0-----:R-:W-:-:S04]  /*0860*/  FFMA R0, R19, R18, -1 ;  /* 0xbf80000013007423 */ /* 0x001fc80000000012 */
[----:B------:R-:W-:-:S04]  /*0870*/  FADD.FTZ R17, -R0, -RZ ;  /* 0x800000ff00117221 */ /* 0x000fc80000010100 */
[----:B------:R-:W-:-:S07]  /*0880*/  FFMA R18, R18, R17, R18 ;  /* 0x0000001112127223 */ /* 0x000fce0000000012 */
.L_x_19:
[----:B------:R-:W-:Y:S05]  /*0890*/  BSYNC.RECONVERGENT B4 ;  /* 0x0000000000047941 */ /* 0x000fea0003800200 */
.L_x_17:
        /* <DEDUP_REMOVED lines=10> */
.L_x_16:
[----:B------:R-:W-:Y:S05]  /*0940*/  BSYNC.RECONVERGENT B3 ;  /* 0x0000000000037941 */ /* 0x000fea0003800200 */
.L_x_15:
        /* <DEDUP_REMOVED lines=21> */
.L_x_23:
[----:B------:R-:W0:Y:S02]  /*0aa0*/  MUFU.RCP R18, R19 ;  /* 0x0000001300127308 */ /* 0x000e240000001000 */
[----:B0-----:R-:W-:-:S04]  /*0ab0*/  FFMA R0, R19, R18, -1 ;  /* 0xbf80000013007423 */ /* 0x001fc80000000012 */
[----:B------:R-:W-:-:S04]  /*0ac0*/  FADD.FTZ R17, -R0, -RZ ;  /* 0x800000ff00117221 */ /* 0x000fc80000010100 */
[----:B------:R-:W-:-:S07]  /*0ad0*/  FFMA R18, R18, R17, R18 ;  /* 0x0000001112127223 */ /* 0x000fce0000000012 */
.L_x_24:
[----:B------:R-:W-:Y:S05]  /*0ae0*/  BSYNC.RECONVERGENT B4 ;  /* 0x0000000000047941 */ /* 0x000fea0003800200 */
.L_x_22:
        /* <DEDUP_REMOVED lines=10> */
.L_x_21:
[----:B------:R-:W-:Y:S05]  /*0b90*/  BSYNC.RECONVERGENT B3 ;  /* 0x0000000000037941 */ /* 0x000fea0003800200 */
.L_x_20:
[----:B------:R-:W-:-:S04]  /*0ba0*/  IADD3 R24, P0, PT, R24, 0x90, RZ ;  /* 0x0000009018187810 */ /* 0x000fc80007f1e0ff */
[----:B------:R-:W-:Y:S01]  /*0bb0*/  IADD3.X R25, PT, PT, RZ, R25, RZ, P0, !PT ;  /* 0x00000019ff197210 */ /* 0x000fe200007fe4ff */
[----:B------:R-:W-:Y:S08]  /*0bc0*/  @P3 BRA `(.L_x_25) ;  /* 0xfffffff4009c3947 */ /* 0x000ff0000383ffff */
.L_x_4:
[----:B------:R-:W-:Y:S05]  /*0bd0*/  BSYNC.RECONVERGENT B2 ;  /* 0x0000000000027941 */ /* 0x000fea0003800200 */
.L_x_3:
[----:B------:R-:W-:-:S13]  /*0be0*/  ISETP.NE.AND P0, PT, R7, RZ, PT ;  /* 0x000000ff0700720c */ /* 0x000fda0003f05270 */
[----:B------:R-:W-:Y:S05]  /*0bf0*/  @!P0 BRA `(.L_x_2) ;  /* 0x0000000400e48947 */ /* 0x000fea0003800000 */
[----:B------:R-:W-:Y:S01]  /*0c00*/  ISETP.NE.AND P0, PT, R7, 0x1, PT ;  /* 0x000000010700780c */ /* 0x000fe20003f05270 */
[----:B------:R-:W-:-:S12]  /*0c10*/  BSSY.RECONVERGENT B2, `(.L_x_26) ;  /* 0x000004f000027945 */ /* 0x000fd80003800200 */
[----:B------:R-:W-:Y:S05]  /*0c20*/  @!P0 BRA `(.L_x_27) ;  /* 0x0000000400348947 */ /* 0x000fea0003800000 */
[----:B------:R-:W0:Y:S02]  /*0c30*/  LDC.64 R24, c[0x0][0x380] ;  /* 0x0000e000ff187b82 */ /* 0x000e240000000a00 */
[----:B0-----:R-:W-:-:S05]  /*0c40*/  IMAD.WIDE.U32 R24, R6, 0x24, R24 ;  /* 0x0000002406187825 */ /* 0x001fca00078e0018 */
[----:B------:R-:W2:Y:S04]  /*0c50*/  LDG.E R2, desc[UR6][R24.64+0x4] ;  /* 0x0000040618027981 */ /* 0x000ea8000c1e1900 */
[----:B------:R-:W3:Y:S04]  /*0c60*/  LDG.E R3, desc[UR6][R24.64] ;  /* 0x0000000618037981 */ /* 0x000ee8000c1e1900 */
[----:B------:R-:W4:Y:S01]  /*0c70*/  LDG.E R5, desc[UR6][R24.64+0x8] ;  /* 0x0000080618057981 */ /* 0x000f22000c1e1900 */
[----:B------:R-:W-:Y:S01]  /*0c80*/  BSSY.RECONVERGENT B3, `(.L_x_28) ;  /* 0x0000021000037945 */ /* 0x000fe20003800200 */
        /* <DEDUP_REMOVED lines=17> */
.L_x_31:
[----:B------:R-:W0:Y:S02]  /*0da0*/  MUFU.RCP R18, R7 ;  /* 0x0000000700127308 */ /* 0x000e240000001000 */
[----:B0-----:R-:W-:-:S04]  /*0db0*/  FFMA R0, R7, R18, -1 ;  /* 0xbf80000007007423 */ /* 0x001fc80000000012 */
[----:B------:R-:W-:-:S04]  /*0dc0*/  FADD.FTZ R5, -R0, -RZ ;  /* 0x800000ff00057221 */ /* 0x000fc80000010100 */
[----:B------:R-:W-:-:S07]  /*0dd0*/  FFMA R18, R18, R5, R18 ;  /* 0x0000000512127223 */ /* 0x000fce0000000012 */
.L_x_32:
[----:B------:R-:W-:Y:S05]  /*0de0*/  BSYNC.RECONVERGENT B4 ;  /* 0x0000000000047941 */ /* 0x000fea0003800200 */
.L_x_30:
        /* <DEDUP_REMOVED lines=10> */
.L_x_29:
[----:B------:R-:W-:Y:S05]  /*0e90*/  BSYNC.RECONVERGENT B3 ;  /* 0x0000000000037941 */ /* 0x000fea0003800200 */
.L_x_28:
        /* <DEDUP_REMOVED lines=21> */
.L_x_36:
[----:B------:R-:W0:Y:S02]  /*0ff0*/  MUFU.RCP R18, R7 ;  /* 0x0000000700127308 */ /* 0x000e240000001000 */
[----:B0-----:R-:W-:-:S04]  /*1000*/  FFMA R0, R7, R18, -1 ;  /* 0xbf80000007007423 */ /* 0x001fc80000000012 */
[----:B------:R-:W-:-:S04]  /*1010*/  FADD.FTZ R5, -R0, -RZ ;  /* 0x800000ff00057221 */ /* 0x000fc80000010100 */
[----:B------:R-:W-:-:S07]  /*1020*/  FFMA R18, R18, R5, R18 ;  /* 0x0000000512127223 */ /* 0x000fce0000000012 */
.L_x_37:
[----:B------:R-:W-:Y:S05]  /*1030*/  BSYNC.RECONVERGENT B4 ;  /* 0x0000000000047941 */ /* 0x000fea0003800200 */
.L_x_35:
        /* <DEDUP_REMOVED lines=10> */
.L_x_34:
[----:B------:R-:W-:Y:S05]  /*10e0*/  BSYNC.RECONVERGENT B3 ;  /* 0x0000000000037941 */ /* 0x000fea0003800200 */
.L_x_33:
[----:B------:R-:W-:-:S07]  /*10f0*/  IADD3 R6, PT, PT, R6, 0x2, RZ ;  /* 0x0000000206067810 */ /* 0x000fce0007ffe0ff */
.L_x_27:
[----:B------:R-:W-:Y:S05]  /*1100*/  BSYNC.RECONVERGENT B2 ;  /* 0x0000000000027941 */ /* 0x000fea0003800200 */
.L_x_26:
[----:B------:R-:W-:-:S04]  /*1110*/  LOP3.LUT R0, R10, 0x1, RZ, 0xc0, !PT ;  /* 0x000000010a007812 */ /* 0x000fc800078ec0ff */
[----:B------:R-:W-:-:S13]  /*1120*/  ISETP.NE.U32.AND P0, PT, R0, 0x1, PT ;  /* 0x000000010000780c */ /* 0x000fda0003f05070 */
[----:B------:R-:W-:Y:S05]  /*1130*/  @P0 BRA `(.L_x_2) ;  /* 0x0000000000940947 */ /* 0x000fea0003800000 */
[----:B------:R-:W0:Y:S02]  /*1140*/  LDC.64 R2, c[0x0][0x380] ;  /* 0x0000e000ff027b82 */ /* 0x000e240000000a00 */
[----:B0-----:R-:W-:-:S05]  /*1150*/  IMAD.WIDE.U32 R6, R6, 0x24, R2 ;  /* 0x0000002406067825 */ /* 0x001fca00078e0002 */
[----:B------:R-:W2:Y:S04]  /*1160*/  LDG.E R2, desc[UR6][R6.64+0x4] ;  /* 0x0000040606027981 */ /* 0x000ea8000c1e1900 */
[----:B------:R-:W3:Y:S04]  /*1170*/  LDG.E R3, desc[UR6][R6.64] ;  /* 0x0000000606037981 */ /* 0x000ee8000c1e1900 */
[----:B------:R-:W4:Y:S01]  /*1180*/  LDG.E R5, desc[UR6][R6.64+0x8] ;  /* 0x0000080606057981 */ /* 0x000f22000c1e1900 */
        /* <DEDUP_REMOVED lines=17> */
.L_x_39:
[----:B------:R-:W0:Y:S02]  /*12a0*/  MUFU.RCP R18, R15 ;  /* 0x0000000f00127308 */ /* 0x000e240000001000 */
[----:B0-----:R-:W-:-:S04]  /*12b0*/  FFMA R0, R15, R18, -1 ;  /* 0xbf8000000f007423 */ /* 0x001fc80000000012 */
[----:B------:R-:W-:-:S04]  /*12c0*/  FADD.FTZ R5, -R0, -RZ ;  /* 0x800000ff00057221 */ /* 0x000fc80000010100 */
[----:B------:R-:W-:-:S07]  /*12d0*/  FFMA R18, R18, R5, R18 ;  /* 0x0000000512127223 */ /* 0x000fce0000000012 */
.L_x_40:
[----:B------:R-:W-:Y:S05]  /*12e0*/  BSYNC.RECONVERGENT B2 ;  /* 0x0000000000027941 */ /* 0x000fea0003800200 */
.L_x_38:
        /* <DEDUP_REMOVED lines=10> */
.L_x_2:
[----:B0-----:R-:W-:Y:S05]  /*1390*/  BSYNC.RECONVERGENT B1 ;  /* 0x0000000000017941 */ /* 0x001fea0003800200 */
.L_x_1:
[----:B------:R-:W0:Y:S01]  /*13a0*/  LDCU UR4, c[0x0][0x388] ;  /* 0x00007100ff0477ac */ /* 0x000e220008000800 */
[----:B------:R-:W-:Y:S01]  /*13b0*/  BSSY.RECONVERGENT B1, `(.L_x_41) ;  /* 0x0000031000017945 */ /* 0x000fe20003800200 */
[----:B0-----:R-:W-:-:S13]  /*13c0*/  ISETP.GE.AND P0, PT, R10, UR4, PT ;  /* 0x000000040a007c0c */ /* 0x001fda000bf06270 */
[----:B------:R-:W-:Y:S05]  /*13d0*/  @P0 BRA `(.L_x_42) ;  /* 0x0000000000b80947 */ /* 0x000fea0003800000 */
[----:B------:R-:W-:Y:S01]  /*13e0*/  ISETP.NE.AND P0, PT, R13, R10, PT ;  /* 0x0000000a0d00720c */ /* 0x000fe20003f05270 */
[----:B------:R-:W-:-:S12]  /*13f0*/  BSSY.RECONVERGENT B2, `(.L_x_43) ;  /* 0x000002b000027945 */ /* 0x000fd80003800200 */
[----:B------:R-:W-:Y:S05]  /*1400*/  @!P0 BRA `(.L_x_44) ;  /* 0x0000000000a48947 */ /* 0x000fea0003800000 */
[----:B-----5:R-:W0:Y:S02]  /*1410*/  LDC.64 R14, c[0x0][0x380] ;  /* 0x0000e000ff0e7b82 */ /* 0x020e240000000a00 */
[----:B0-----:R-:W-:-:S04]  /*1420*/  IMAD.WIDE.U32 R6, R10, 0x24, R14 ;  /* 0x000000240a067825 */ /* 0x001fc800078e000e */
[----:B------:R-:W-:Y:S01]  /*1430*/  IMAD.WIDE R14, R13, 0x24, R14 ;  /* 0x000000240d0e7825 */ /* 0x000fe200078e020e */
[----:B------:R-:W2:Y:S04]  /*1440*/  LDG.E R2, desc[UR6][R6.64+0x4] ;  /* 0x0000040606027981 */ /* 0x000ea8000c1e1900 */
[----:B------:R-:W2:Y:S04]  /*1450*/  LDG.E R5, desc[UR6][R14.64+0x4] ;  /* 0x000004060e057981 */ /* 0x000ea8000c1e1900 */
[----:B------:R-:W3:Y:S04]  /*1460*/  LDG.E R4, desc[UR6][R6.64] ;  /* 0x0000000606047981 */ /* 0x000ee8000c1e1900 */
[----:B------:R-:W3:Y:S04]  /*1470*/  LDG.E R3, desc[UR6][R14.64] ;  /* 0x000000060e037981 */ /* 0x000ee8000c1e1900 */
[----:B------:R-:W4:Y:S04]  /*1480*/  LDG.E R0, desc[UR6][R6.64+0x8] ;  /* 0x0000080606007981 */ /* 0x000f28000c1e1900 */
[----:B------:R-:W4:Y:S01]  /*1490*/  LDG.E R17, desc[UR6][R14.64+0x8] ;  /* 0x000008060e117981 */ /* 0x000f22000c1e1900 */
[----:B--2---:R-:W-:-:S04]  /*14a0*/  FADD R2, R2, -R5 ;  /* 0x8000000502027221 */ /* 0x004fc80000000000 */
[----:B------:R-:W-:Y:S01]  /*14b0*/  FMUL R5, R2, R2 ;  /* 0x0000000202057220 */ /* 0x000fe20000400000 */
[----:B---3--:R-:W-:Y:S01]  /*14c0*/  FADD R4, R4, -R3 ;  /* 0x8000000304047221 */ /* 0x008fe20000000000 */
[----:B----4-:R-:W-:-:S03]  /*14d0*/  FADD R3, R0, -R17 ;  /* 0x8000001100037221 */ /* 0x010fc60000000000 */
        /* <DEDUP_REMOVED lines=13> */
.L_x_46:
[----:B------:R-:W0:Y:S02]  /*15b0*/  MUFU.RCP R18, R17 ;  /* 0x0000001100127308 */ /* 0x000e240000001000 */
[----:B0-----:R-:W-:-:S04]  /*15c0*/  FFMA R0, R17, R18, -1 ;  /* 0xbf80000011007423 */ /* 0x001fc80000000012 */
[----:B------:R-:W-:-:S04]  /*15d0*/  FADD.FTZ R5, -R0, -RZ ;  /* 0x800000ff00057221 */ /* 0x000fc80000010100 */
[----:B------:R-:W-:-:S07]  /*15e0*/  FFMA R18, R18, R5, R18 ;  /* 0x0000000512127223 */ /* 0x000fce0000000012 */
.L_x_47:
[----:B------:R-:W-:Y:S05]  /*15f0*/  BSYNC.RECONVERGENT B3 ;  /* 0x0000000000037941 */ /* 0x000fea0003800200 */
.L_x_45:
        /* <DEDUP_REMOVED lines=10> */
.L_x_44:
[----:B------:R-:W-:Y:S05]  /*16a0*/  BSYNC.RECONVERGENT B2 ;  /* 0x0000000000027941 */ /* 0x000fea0003800200 */
.L_x_43:
[----:B------:R-:W-:-:S07]  /*16b0*/  IADD3 R10, PT, PT, R10, 0x1, RZ ;  /* 0x000000010a0a7810 */ /* 0x000fce0007ffe0ff */
.L_x_42:
[----:B------:R-:W-:Y:S05]  /*16c0*/  BSYNC.RECONVERGENT B1 ;  /* 0x0000000000017941 */ /* 0x000fea0003800200 */
.L_x_41:
[----:B------:R-:W0:Y:S01]  /*16d0*/  LDCU UR4, c[0x0][0x388] ;  /* 0x00007100ff0477ac */ /* 0x000e220008000800 */
[----:B------:R-:W-:Y:S01]  /*16e0*/  BSSY.RECONVERGENT B1, `(.L_x_48) ;  /* 0x0000129000017945 */ /* 0x000fe20003800200 */
[----:B0-----:R-:W-:-:S13]  /*16f0*/  ISETP.GE.AND P0, PT, R10, UR4, PT ;  /* 0x000000040a007c0c */ /* 0x001fda000bf06270 */
[----:B------:R-:W-:Y:S05]  /*1700*/  @P0 BRA `(.L_x_49) ;  /* 0x0000001000980947 */ /* 0x000fea0003800000 */
[----:B-----5:R-:W0:Y:S02]  /*1710*/  LDC.64 R14, c[0x0][0x380] ;  /* 0x0000e000ff0e7b82 */ /* 0x020e240000000a00 */
[----:B0-----:R-:W-:-:S05]  /*1720*/  IMAD.WIDE R16, R13, 0x24, R14 ;  /* 0x000000240d107825 */ /* 0x001fca00078e020e */
[----:B------:R0:W5:Y:S04]  /*1730*/  LDG.E R7, desc[UR6][R16.64] ;  /* 0x0000000610077981 */ /* 0x000168000c1e1900 */
[----:B------:R0:W5:Y:S04]  /*1740*/  LDG.E R6, desc[UR6][R16.64+0x4] ;  /* 0x0000040610067981 */ /* 0x000168000c1e1900 */
[----:B------:R0:W5:Y:S01]  /*1750*/  LDG.E R5, desc[UR6][R16.64+0x8] ;  /* 0x0000080610057981 */ /* 0x000162000c1e1900 */
[C---:B------:R-:W-:Y:S01]  /*1760*/  IADD3 R0, PT, PT, R10.reuse, -UR4, RZ ;  /* 0x800000040a007c10 */ /* 0x040fe2000fffe0ff */
[----:B------:R-:W-:Y:S01]  /*1770*/  BSSY.RECONVERGENT B2, `(.L_x_50) ;  /* 0x00000a4000027945 */ /* 0x000fe20003800200 */
[----:B------:R-:W-:-:S02]  /*1780*/  IADD3 R4, PT, PT, -R10, UR4, RZ ;  /* 0x000000040a047c10 */ /* 0x000fc4000fffe1ff */
[----:B------:R-:W-:Y:S02]  /*1790*/  ISETP.GT.U32.AND P0, PT, R0, -0x4, PT ;  /* 0xfffffffc0000780c */ /* 0x000fe40003f04070 */
[----:B------:R-:W-:-:S11]  /*17a0*/  LOP3.LUT R3, R4, 0x3, RZ, 0xc0, !PT ;  /* 0x0000000304037812 */ /* 0x000fd600078ec0ff */
[----:B0-----:R-:W-:Y:S05]  /*17b0*/  @P0 BRA `(.L_x_51) ;  /* 0x00000008007c0947 */ /* 0x001fea0003800000 */
[----:B------:R-:W-:Y:S01]  /*17c0*/  IMAD.WIDE.U32 R14, R10, 0x24, R14 ;  /* 0x000000240a0e7825 */ /* 0x000fe200078e000e */
[----:B------:R-:W-:Y:S02]  /*17d0*/  LOP3.LUT R2, R4, 0xfffffffc, RZ, 0xc0, !PT ;  /* 0xfffffffc04027812 */ /* 0x000fe400078ec0ff */
[----:B------:R-:W-:Y:S02]  /*17e0*/  IADD3 R14, P0, PT, R14, 0x48, RZ ;  /* 0x000000480e0e7810 */ /* 0x000fe40007f1e0ff */
[----:B------:R-:W-:Y:S02]  /*17f0*/  IADD3 R2, PT, PT, -R2, RZ, RZ ;  /* 0x000000ff02027210 */ /* 0x000fe40007ffe1ff */
[----:B------:R-:W-:-:S09]  /*1800*/  IADD3.X R15, PT, PT, RZ, R15, RZ, P0, !PT ;  /* 0x0000000fff0f7210 */ /* 0x000fd200007fe4ff */
.L_x_72:
        /* <DEDUP_REMOVED lines=23> */
.L_x_55:
[----:B------:R-:W0:Y:S02]  /*1980*/  MUFU.RCP R18, R19 ;  /* 0x0000001300127308 */ /* 0x000e240000001000 */
[----:B0-----:R-:W-:-:S04]  /*1990*/  FFMA R0, R19, R18, -1 ;  /* 0xbf80000013007423 */ /* 0x001fc80000000012 */
[----:B------:R-:W-:-:S04]  /*19a0*/  FADD.FTZ R17, -R0, -RZ ;  /* 0x800000ff00117221 */ /* 0x000fc80000010100 */
[----:B------:R-:W-:-:S07]  /*19b0*/  FFMA R18, R18, R17, R18 ;  /* 0x0000001112127223 */ /* 0x000fce0000000012 */
.L_x_56:
[----:B------:R-:W-:Y:S05]  /*19c0*/  BSYNC.RECONVERGENT B4 ;  /* 0x0000000000047941 */ /* 0x000fea0003800200 */
.L_x_54:
        /* <DEDUP_REMOVED lines=10> */
.L_x_53:
[----:B------:R-:W-:Y:S05]  /*1a70*/  BSYNC.RECONVERGENT B3 ;  /* 0x0000000000037941 */ /* 0x000fea0003800200 */
.L_x_52:
        /* <DEDUP_REMOVED lines=21> */
.L_x_60:
[----:B------:R-:W0:Y:S02]  /*1bd0*/  MUFU.RCP R18, R19 ;  /* 0x0000001300127308 */ /* 0x000e240000001000 */
[----:B0-----:R-:W-:-:S04]  /*1be0*/  FFMA R0, R19, R18, -1 ;  /* 0xbf80000013007423 */ /* 0x001fc80000000012 */
[----:B------:R-:W-:-:S04]  /*1bf0*/  FADD.FTZ R17, -R0, -RZ ;  /* 0x800000ff00117221 */ /* 0x000fc80000010100 */
[----:B------:R-:W-:-:S07]  /*1c00*/  FFMA R18, R18, R17, R18 ;  /* 0x0000001112127223 */ /* 0x000fce0000000012 */
.L_x_61:
[----:B------:R-:W-:Y:S05]  /*1c10*/  BSYNC.RECONVERGENT B4 ;  /* 0x0000000000047941 */ /* 0x000fea0003800200 */
.L_x_59:
        /* <DEDUP_REMOVED lines=10> */
.L_x_58:
[----:B------:R-:W-:Y:S05]  /*1cc0*/  BSYNC.RECONVERGENT B3 ;  /* 0x0000000000037941 */ /* 0x000fea0003800200 */
.L_x_57:
        /* <DEDUP_REMOVED lines=21> */
.L_x_65:
[----:B------:R-:W0:Y:S02]  /*1e20*/  MUFU.RCP R18, R19 ;  /* 0x0000001300127308 */ /* 0x000e240000001000 */
[----:B0-----:R-:W-:-:S04]  /*1e30*/  FFMA R0, R19, R18, -1 ;  /* 0xbf80000013007423 */ /* 0x001fc80000000012 */
[----:B------:R-:W-:-:S04]  /*1e40*/  FADD.FTZ R17, -R0, -RZ ;  /* 0x800000ff00117221 */ /* 0x000fc80000010100 */
[----:B------:R-:W-:-:S07]  /*1e50*/  FFMA R18, R18, R17, R18 ;  /* 0x0000001112127223 */ /* 0x000fce0000000012 */
.L_x_66:
[----:B------:R-:W-:Y:S05]  /*1e60*/  BSYNC.RECONVERGENT B4 ;  /* 0x0000000000047941 */ /* 0x000fea0003800200 */
.L_x_64:
        /* <DEDUP_REMOVED lines=10> */
.L_x_63:
[----:B------:R-:W-:Y:S05]  /*1f10*/  BSYNC.RECONVERGENT B3 ;  /* 0x0000000000037941 */ /* 0x000fea0003800200 */
.L_x_62:
        /* <DEDUP_REMOVED lines=21> */
.L_x_70:
[----:B------:R-:W0:Y:S02]  /*2070*/  MUFU.RCP R18, R19 ;  /* 0x0000001300127308 */ /* 0x000e240000001000 */
[----:B0-----:R-:W-:-:S04]  /*2080*/  FFMA R0, R19, R18, -1 ;  /* 0xbf80000013007423 */ /* 0x001fc80000000012 */
[----:B------:R-:W-:-:S04]  /*2090*/  FADD.FTZ R17, -R0, -RZ ;  /* 0x800000ff00117221 */ /* 0x000fc80000010100 */
[----:B------:R-:W-:-:S07]  /*20a0*/  FFMA R18, R18, R17, R18 ;  /* 0x0000001112127223 */ /* 0x000fce0000000012 */
.L_x_71:
[----:B------:R-:W-:Y:S05]  /*20b0*/  BSYNC.RECONVERGENT B4 ;  /* 0x0000000000047941 */ /* 0x000fea0003800200 */
.L_x_69:
        /* <DEDUP_REMOVED lines=10> */
.L_x_68:
[----:B------:R-:W-:Y:S05]  /*2160*/  BSYNC.RECONVERGENT B3 ;  /* 0x0000000000037941 */ /* 0x000fea0003800200 */
.L_x_67:
[----:B------:R-:W-:Y:S02]  /*2170*/  IADD3 R14, P0, PT, R14, 0x90, RZ ;  /* 0x000000900e0e7810 */ /* 0x000fe40007f1e0ff */
[----:B------:R-:W-:Y:S02]  /*2180*/  IADD3 R10, PT, PT, R10, 0x4, RZ ;  /* 0x000000040a0a7810 */ /* 0x000fe40007ffe0ff */
[----:B------:R-:W-:Y:S01]  /*2190*/  IADD3.X R15, PT, PT, RZ, R15, RZ, P0, !PT ;  /* 0x0000000fff0f7210 */ /* 0x000fe200007fe4ff */
[----:B------:R-:W-:Y:S08]  /*21a0*/  @P3 BRA `(.L_x_72) ;  /* 0xfffffff400983947 */ /* 0x000ff0000383ffff */
.L_x_51:
[----:B------:R-:W-:Y:S05]  /*21b0*/  BSYNC.RECONVERGENT B2 ;  /* 0x0000000000027941 */ /* 0x000fea0003800200 */
.L_x_50:
        /* <DEDUP_REMOVED lines=28> */
.L_x_78:
[----:B------:R-:W0:Y:S02]  /*2380*/  MUFU.RCP R18, R17 ;  /* 0x0000001100127308 */ /* 0x000e240000001000 */
[----:B0-----:R-:W-:-:S04]  /*2390*/  FFMA R0, R17, R18, -1 ;  /* 0xbf80000011007423 */ /* 0x001fc80000000012 */
[----:B------:R-:W-:-:S04]  /*23a0*/  FADD.FTZ R15, -R0, -RZ ;  /* 0x800000ff000f7221 */ /* 0x000fc80000010100 */
[----:B------:R-:W-:-:S07]  /*23b0*/  FFMA R18, R18, R15, R18 ;  /* 0x0000000f12127223 */ /* 0x000fce0000000012 */
.L_x_79:
[----:B------:R-:W-:Y:S05]  /*23c0*/  BSYNC.RECONVERGENT B4 ;  /* 0x0000000000047941 */ /* 0x000fea0003800200 */
.L_x_77:
        /* <DEDUP_REMOVED lines=10> */
.L_x_76:
[----:B------:R-:W-:Y:S05]  /*2470*/  BSYNC.RECONVERGENT B3 ;  /* 0x0000000000037941 */ /* 0x000fea0003800200 */
.L_x_75:
        /* <DEDUP_REMOVED lines=21> */
.L_x_83:
[----:B------:R-:W0:Y:S02]  /*25d0*/  MUFU.RCP R18, R17 ;  /* 0x0000001100127308 */ /* 0x000e240000001000 */
[----:B0-----:R-:W-:-:S04]  /*25e0*/  FFMA R0, R17, R18, -1 ;  /* 0xbf80000011007423 */ /* 0x001fc80000000012 */
[----:B------:R-:W-:-:S04]  /*25f0*/  FADD.FTZ R15, -R0, -RZ ;  /* 0x800000ff000f7221 */ /* 0x000fc80000010100 */
[----:B------:R-:W-:-:S07]  /*2600*/  FFMA R18, R18, R15, R18 ;  /* 0x0000000f12127223 */ /* 0x000fce0000000012 */
.L_x_84:
[----:B------:R-:W-:Y:S05]  /*2610*/  BSYNC.RECONVERGENT B4 ;  /* 0x0000000000047941 */ /* 0x000fea0003800200 */
.L_x_82:
        /* <DEDUP_REMOVED lines=10> */
.L_x_81:
[----:B------:R-:W-:Y:S05]  /*26c0*/  BSYNC.RECONVERGENT B3 ;  /* 0x0000000000037941 */ /* 0x000fea0003800200 */
.L_x_80:
[----:B------:R-:W-:-:S07]  /*26d0*/  IADD3 R10, PT, PT, R10, 0x2, RZ ;  /* 0x000000020a0a7810 */ /* 0x000fce0007ffe0ff */
.L_x_74:
[----:B------:R-:W-:Y:S05]  /*26e0*/  BSYNC.RECONVERGENT B2 ;  /* 0x0000000000027941 */ /* 0x000fea0003800200 */
.L_x_73:
        /* <DEDUP_REMOVED lines=25> */
.L_x_86:
[----:B------:R-:W0:Y:S02]  /*2880*/  MUFU.RCP R18, R7 ;  /* 0x0000000700127308 */ /* 0x000e240000001000 */
[----:B0-----:R-:W-:-:S04]  /*2890*/  FFMA R0, R7, R18, -1 ;  /* 0xbf80000007007423 */ /* 0x001fc80000000012 */
[----:B------:R-:W-:-:S04]  /*28a0*/  FADD.FTZ R3, -R0, -RZ ;  /* 0x800000ff00037221 */ /* 0x000fc80000010100 */
[----:B------:R-:W-:-:S07]  /*28b0*/  FFMA R18, R18, R3, R18 ;  /* 0x0000000312127223 */ /* 0x000fce0000000012 */
.L_x_87:
[----:B------:R-:W-:Y:S05]  /*28c0*/  BSYNC.RECONVERGENT B2 ;  /* 0x0000000000027941 */ /* 0x000fea0003800200 */
.L_x_85:
        /* <DEDUP_REMOVED lines=10> */
.L_x_49:
[----:B------:R-:W-:Y:S05]  /*2970*/  BSYNC.RECONVERGENT B1 ;  /* 0x0000000000017941 */ /* 0x000fea0003800200 */
.L_x_48:
[----:B------:R-:W0:Y:S02]  /*2980*/  LDC.64 R2, c[0x0][0x380] ;  /* 0x0000e000ff027b82 */ /* 0x000e240000000a00 */
[----:B0-----:R-:W-:-:S05]  /*2990*/  IMAD.WIDE R2, R13, 0x24, R2 ;  /* 0x000000240d027825 */ /* 0x001fca00078e0202 */
[----:B------:R-:W-:Y:S04]  /*29a0*/  STG.E desc[UR6][R2.64+0x18], R11 ;  /* 0x0000180b02007986 */ /* 0x000fe8000c101906 */
[----:B------:R-:W-:Y:S04]  /*29b0*/  STG.E desc[UR6][R2.64+0x1c], R9 ;  /* 0x00001c0902007986 */ /* 0x000fe8000c101906 */
[----:B------:R-:W-:Y:S01]  /*29c0*/  STG.E desc[UR6][R2.64+0x20], R8 ;  /* 0x0000200802007986 */ /* 0x000fe2000c101906 */
[----:B------:R-:W-:Y:S05]  /*29d0*/  EXIT ;  /* 0x000000000000794d */ /* 0x000fea0003800000 */
        .weak           $__internal_0_$__cuda_sm20_rcp_rn_f32_slowpath
        .type           $__internal_0_$__cuda_sm20_rcp_rn_f32_slowpath,@function
        .size           $__internal_0_$__cuda_sm20_rcp_rn_f32_slowpath,(.L_x_93 - $__internal_0_$__cuda_sm20_rcp_rn_f32_slowpath)
$__internal_0_$__cuda_sm20_rcp_rn_f32_slowpath:
[----:B------:R-:W-:Y:S01]  /*29e0*/  SHF.L.U32 R16, R0, 0x1, RZ ;  /* 0x0000000100107819 */ /* 0x000fe200000006ff */
[----:B------:R-:W-:Y:S03]  /*29f0*/  BSSY.RECONVERGENT B0, `(.L_x_88) ;  /* 0x0000030000007945 */ /* 0x000fe60003800200 */
[----:B------:R-:W-:-:S04]  /*2a00*/  SHF.R.U32.HI R16, RZ, 0x18, R16 ;  /* 0x00000018ff107819 */ /* 0x000fc80000011610 */
[----:B------:R-:W-:-:S13]  /*2a10*/  ISETP.NE.U32.AND P0, PT, R16, RZ, PT ;  /* 0x000000ff1000720c */ /* 0x000fda0003f05070 */
[----:B------:R-:W-:Y:S05]  /*2a20*/  @P0 BRA `(.L_x_89) ;  /* 0x0000000000280947 */ /* 0x000fea0003800000 */
[----:B------:R-:W-:-:S04]  /*2a30*/  SHF.L.U32 R16, R0, 0x1, RZ ;  /* 0x0000000100107819 */ /* 0x000fc800000006ff */
[----:B------:R-:W-:-:S13]  /*2a40*/  ISETP.NE.AND P0, PT, R16, RZ, PT ;  /* 0x000000ff1000720c */ /* 0x000fda0003f05270 */
[----:B------:R-:W-:Y:S01]  /*2a50*/  @P0 FFMA R17, R0, 1.84467440737095516160e+19, RZ ;  /* 0x5f80000000110823 */ /* 0x000fe200000000ff */
[----:B------:R-:W-:Y:S08]  /*2a60*/  @!P0 MUFU.RCP R18, R0 ;  /* 0x0000000000128308 */ /* 0x000ff00000001000 */
[----:B------:R-:W0:Y:S02]  /*2a70*/  @P0 MUFU.RCP R16, R17 ;  /* 0x0000001100100308 */ /* 0x000e240000001000 */
[----:B0-----:R-:W-:-:S04]  /*2a80*/  @P0 FFMA R19, R17, R16, -1 ;  /* 0xbf80000011130423 */ /* 0x001fc80000000010 */
[----:B------:R-:W-:-:S04]  /*2a90*/  @P0 FADD.FTZ R19, -R19, -RZ ;  /* 0x800000ff13130221 */ /* 0x000fc80000010100 */
[----:B------:R-:W-:-:S04]  /*2aa0*/  @P0 FFMA R19, R16, R19, R16 ;  /* 0x0000001310130223 */ /* 0x000fc80000000010 */
[----:B------:R-:W-:Y:S01]  /*2ab0*/  @P0 FFMA R18, R19, 1.84467440737095516160e+19, RZ ;  /* 0x5f80000013120823 */ /* 0x000fe200000000ff */
[----:B------:R-:W-:Y:S06]  /*2ac0*/  BRA `(.L_x_90) ;  /* 0x0000000000887947 */ /* 0x000fec0003800000 */
.L_x_89:
[----:B------:R-:W-:-:S04]  /*2ad0*/  IADD3 R17, PT, PT, R16, -0xfd, RZ ;  /* 0xffffff0310117810 */ /* 0x000fc80007ffe0ff */
[----:B------:R-:W-:-:S13]  /*2ae0*/  ISETP.GT.U32.AND P0, PT, R17, 0x1, PT ;  /* 0x000000011100780c */ /* 0x000fda0003f04070 */
[----:B------:R-:W-:Y:S05]  /*2af0*/  @P0 BRA `(.L_x_91) ;  /* 0x0000000000780947 */ /* 0x000fea0003800000 */
[----:B------:R-:W-:Y:S02]  /*2b00*/  LOP3.LUT R28, R0, 0x7fffff, RZ, 0xc0, !PT ;  /* 0x007fffff001c7812 */ /* 0x000fe400078ec0ff */
[----:B------:R-:W-:Y:S02]  /*2b10*/  MOV R20, 0x3 ;  /* 0x0000000300147802 */ /* 0x000fe40000000f00 */
[----:B------:R-:W-:Y:S02]  /*2b20*/  LOP3.LUT R28, R28, 0x3f800000, RZ, 0xfc, !PT ;  /* 0x3f8000001c1c7812 */ /* 0x000fe400078efcff */
[----:B------:R-:W-:Y:S02]  /*2b30*/  SHF.L.U32 R20, R20, R17, RZ ;  /* 0x0000001114147219 */ /* 0x000fe400000006ff */
[----:B------:R-:W0:Y:S01]  /*2b40*/  MUFU.RCP R19, R28 ;  /* 0x0000001c00137308 */ /* 0x000e220000001000 */
[----:B------:R-:W-:Y:S01]  /*2b50*/  IADD3 R16, PT, PT, R16, -0xfc, RZ ;  /* 0xffffff0410107810 */ /* 0x000fe20007ffe0ff */
[----:B0-----:R-:W-:-:S04]  /*2b60*/  FFMA R26, R28, R19, -1 ;  /* 0xbf8000001c1a7423 */ /* 0x001fc80000000013 */
[----:B------:R-:W-:-:S04]  /*2b70*/  FADD.FTZ R26, -R26, -RZ ;  /* 0x800000ff1a1a7221 */ /* 0x000fc80000010100 */
[CCC-:B------:R-:W-:Y:S01]  /*2b80*/  FFMA.RM R18, R19.reuse, R26.reuse, R19.reuse ;  /* 0x0000001a13127223 */ /* 0x1c0fe20000004013 */
[----:B------:R-:W-:-:S04]  /*2b90*/  FFMA.RP R19, R19, R26, R19 ;  /* 0x0000001a13137223 */ /* 0x000fc80000008013 */
[C---:B------:R-:W-:Y:S02]  /*2ba0*/  LOP3.LUT R21, R18.reuse, 0x7fffff, RZ, 0xc0, !PT ;  /* 0x007fffff12157812 */ /* 0x040fe400078ec0ff */
[----:B------:R-:W-:Y:S02]  /*2bb0*/  FSETP.NEU.FTZ.AND P0, PT, R18, R19, PT ;  /* 0x000000131200720b */ /* 0x000fe40003f1d000 */
[----:B------:R-:W-:Y:S02]  /*2bc0*/  LOP3.LUT R21, R21, 0x800000, RZ, 0xfc, !PT ;  /* 0x0080000015157812 */ /* 0x000fe400078efcff */
[----:B------:R-:W-:Y:S02]  /*2bd0*/  SEL R18, RZ, 0xffffffff, !P0 ;  /* 0xffffffffff127807 */ /* 0x000fe40004000000 */
[----:B------:R-:W-:Y:S02]  /*2be0*/  LOP3.LUT R20, R20, R21, RZ, 0xc0, !PT ;  /* 0x0000001514147212 */ /* 0x000fe400078ec0ff */
[----:B------:R-:W-:-:S02]  /*2bf0*/  IADD3 R18, PT, PT, -R18, RZ, RZ ;  /* 0x000000ff12127210 */ /* 0x000fc40007ffe1ff */
[-C--:B------:R-:W-:Y:S02]  /*2c00*/  SHF.R.U32.HI R20, RZ, R17.reuse, R20 ;  /* 0x00000011ff147219 */ /* 0x080fe40000011614 */
[--C-:B------:R-:W-:Y:S02]  /*2c10*/  LOP3.LUT P1, RZ, R18, R17, R21.reuse, 0xf8, !PT ;  /* 0x0000001112ff7212 */ /* 0x100fe4000782f815 */
[C---:B------:R-:W-:Y:S02]  /*2c20*/  LOP3.LUT P0, RZ, R20.reuse, 0x1, RZ, 0xc0, !PT ;  /* 0x0000000114ff7812 */ /* 0x040fe4000780c0ff */
[----:B------:R-:W-:Y:S02]  /*2c30*/  LOP3.LUT P2, RZ, R20, 0x2, RZ, 0xc0, !PT ;  /* 0x0000000214ff7812 */ /* 0x000fe4000784c0ff */
[----:B------:R-:W-:Y:S02]  /*2c40*/  SHF.R.U32.HI R21, RZ, R16, R21 ;  /* 0x00000010ff157219 */ /* 0x000fe40000011615 */
[----:B------:R-:W-:-:S02]  /*2c50*/  PLOP3.LUT P0, PT, P0, P1, P2, 0xe0, 0x0 ;  /* 0x000000000000781c */ /* 0x000fc40000703c20 */
[----:B------:R-:W-:Y:S02]  /*2c60*/  LOP3.LUT P1, RZ, R0, 0x7fffff, RZ, 0xc0, !PT ;  /* 0x007fffff00ff7812 */ /* 0x000fe4000782c0ff */
[----:B------:R-:W-:-:S04]  /*2c70*/  SEL R17, RZ, 0x1, !P0 ;  /* 0x00000001ff117807 */ /* 0x000fc80004000000 */
[----:B------:R-:W-:-:S04]  /*2c80*/  IADD3 R17, PT, PT, -R17, RZ, RZ ;  /* 0x000000ff11117210 */ /* 0x000fc80007ffe1ff */
[----:B------:R-:W-:-:S13]  /*2c90*/  ISETP.GE.AND P0, PT, R17, RZ, PT ;  /* 0x000000ff1100720c */ /* 0x000fda0003f06270 */
[----:B------:R-:W-:-:S04]  /*2ca0*/  @!P0 IADD3 R21, PT, PT, R21, 0x1, RZ ;  /* 0x0000000115158810 */ /* 0x000fc80007ffe0ff */
[----:B------:R-:W-:-:S04]  /*2cb0*/  @!P1 SHF.L.U32 R21, R21, 0x1, RZ ;  /* 0x0000000115159819 */ /* 0x000fc800000006ff */
[----:B------:R-:W-:Y:S01]  /*2cc0*/  LOP3.LUT R18, R21, 0x80000000, R0, 0xf8, !PT ;  /* 0x8000000015127812 */ /* 0x000fe200078ef800 */
[----:B------:R-:W-:Y:S06]  /*2cd0*/  BRA `(.L_x_90) ;  /* 0x0000000000047947 */ /* 0x000fec0003800000 */
.L_x_91:
[----:B------:R0:W1:Y:S02]  /*2ce0*/  MUFU.RCP R18, R0 ;  /* 0x0000000000127308 */ /* 0x0000640000001000 */
.L_x_90:
[----:B------:R-:W-:Y:S05]  /*2cf0*/  BSYNC.RECONVERGENT B0 ;  /* 0x0000000000007941 */ /* 0x000fea0003800200 */
.L_x_88:
[----:B------:R-:W-:Y:S01]  /*2d00*/  HFMA2 R17, -RZ, RZ, 0, 0 ;  /* 0x00000000ff117431 */ /* 0x000fe200000001ff */
[----:B------:R-:W-:-:S04]  /*2d10*/  MOV R16, R12 ;  /* 0x0000000c00107202 */ /* 0x000fc80000000f00 */
[----:B01----:R-:W-:Y:S05]  /*2d20*/  RET.REL.NODEC R16 `(_Z25computeLennardJonesForcesP4Atomi) ;  /* 0xffffffd010b47950 */ /* 0x003fea0003c3ffff */
.L_x_92:
        /* <DEDUP_REMOVED lines=13> */
.L_x_93:


//--------------------- .nv.shared.reserved.0     --------------------------
	.section	.nv.shared.reserved.0,"aw",@nobits
	.weak		__nv_reservedSMEM_offset_0_alias
	.size		__nv_reservedSMEM_offset_0_alias, 0, 64
	.other		__nv_reservedSMEM_offset_0_alias,@"STO_CUDA_RESERVED_SHARED STV_DEFAULT"
__nv_reservedSMEM_offset_0_alias:
	.zero		0
	.zero		64


//--------------------- .nv.constant0._Z15integrateVerletP4Atomif --------------------------
	.section	.nv.constant0._Z15integrateVerletP4Atomif,"a",@progbits
	.sectionflags	@""
	.align	4
.nv.constant0._Z15integrateVerletP4Atomif:
	.zero		912


//--------------------- .nv.constant0._Z25computeLennardJonesForcesP4Atomi --------------------------
	.section	.nv.constant0._Z25computeLennardJonesForcesP4Atomi,"a",@progbits
	.sectionflags	@""
	.align	4
.nv.constant0._Z25computeLennardJonesForcesP4Atomi:
	.zero		908


//--------------------- SYMBOLS --------------------------

	.type		.nv.reservedSmem.offset0,@object
	.size		.nv.reservedSmem.offset0,0x4
